	.target	sm_100a

	.elftype	@"ET_EXEC"


//--------------------- .note.nv.tkinfo           --------------------------
	.section	.note.nv.tkinfo,"",@"SHT_NOTE"
	.sectionflags	@"SHF_NOTE_NV_TKINFO"
	.tkinfo
        /*0018*/ 	.word	0x00000002
        /*0030*/ 	.string	""
        /*0030*/ 	.string	"ptxas"
        /*0030*/ 	.string	"Cuda compilation tools, release 13.0, V13.0.88"
        /*0030*/ 	.string	"Build cuda_13.0.r13.0/compiler.36424714_0"
        /*0030*/ 	.string	"-arch sm_100a -m 64 "



//--------------------- .note.nv.cuinfo           --------------------------
	.section	.note.nv.cuinfo,"",@"SHT_NOTE"
	.sectionflags	@"SHF_NOTE_NV_CUINFO"
        /*0018*/ 	.short	0x0002
        /*001a*/ 	.short	0x0064
        /*001c*/ 	.short	0x0082
	.zero		2


//--------------------- .nv.info                  --------------------------
	.section	.nv.info,"",@"SHT_CUDA_INFO"
	.align	4


	//----- nvinfo : EIATTR_REGCOUNT
	.align		4
        /*0000*/ 	.byte	0x04, 0x2f
        /*0002*/ 	.short	(.L_19 - .L_18)
	.align		4
.L_18:
        /*0004*/ 	.word	index@(_ZN7cutlass13device_kernelINS_4gemm6kernel13GemmUniversalIN4cute5tupleIJiiiiEEENS1_10collective13CollectiveMmaINS1_35MainloopSm100TmaUmmaWarpSpecializedILi17ELi2ELi4ENS5_IJNS4_1CILi2EEENSA_ILi1EEESC_EEEEENS5_IJNSA_ILi128EEENSA_ILi64EEESG_EEENS_10bfloat16_tENS5_IJlSC_lEEESI_SJ_NS4_8TiledMMAINS4_8MMA_AtomIJNS4_26SM100_MMA_F16BF16_2x1SM_SSISI_SI_fLi128ELi64ELNS4_4UMMA5MajorE0ELSO_0ELNSN_7ScaleInE0ELSP_0EEEEEENS4_6LayoutINS5_IJSC_SC_SC_EEENS5_IJNSA_ILi0EEESU_SU_EEEEENS5_IJNS4_10UnderscoreESX_SX_EEEEENS4_18SM100_TMA_2SM_LOADENS4_14ComposedLayoutINS4_7SwizzleILi3ELi4ELi3EEENS4_18smem_ptr_flag_bitsILi16EEENSS_INS5_IJNSA_ILi8EEESG_EEENS5_IJSG_SC_EEEEEEEvNS4_8identityES10_S1A_vS1B_EENS_8epilogue10collective18CollectiveEpilogueINS1D_23Sm100TmaWarpSpecializedILi3ELi2ELi16ELb1ELb0EEEJNS5_IJSG_SG_SG_EEENS5_IJNSS_ISG_SC_EENSS_INS5_IJNSA_ILi16EEESB_EEENS5_IJSC_NSA_ILi32EEEEEEEEEEESI_SJ_SI_SJ_NS1D_6fusion15FusionCallbacksIS1H_NS1Q_13LinCombEltActINS1D_6thread7SigmoidESI_fSI_fLNS_15FloatRoundStyleE2EEES1I_S1P_JEEENS4_5SM1004TMEM4LOAD26SM100_TMEM_LOAD_32dp32b16xENS4_13SM90_TMA_LOADENS11_INS12_ILi1ELi4ELi3EEES15_NSS_INS5_IJS16_S1K_EEENS5_IJS1K_SC_EEEEEEENS4_39AutoVectorizingCopyWithAssumedAlignmentILi128EEENS4_14SM90_TMA_STOREES27_S29_S29_EEEvvEEEEvNT_6ParamsE)
        /*0008*/ 	.word	0x0000005b


	//----- nvinfo : EIATTR_FRAME_SIZE
	.align		4
.L_19:
        /*000c*/ 	.byte	0x04, 0x11
        /*000e*/ 	.short	(.L_21 - .L_20)
	.align		4
.L_20:
        /*0010*/ 	.word	index@($__internal_3_$__cuda_sm20_rcp_rn_f32_slowpath)
        /*0014*/ 	.word	0x00000000


	//----- nvinfo : EIATTR_FRAME_SIZE
	.align		4
.L_21:
        /*0018*/ 	.byte	0x04, 0x11
        /*001a*/ 	.short	(.L_23 - .L_22)
	.align		4
.L_22:
        /*001c*/ 	.word	index@($__internal_2_$__cuda_sm10x_tcgen05_guardrail_trap_unallocated_columns_being_dealloced)
        /*0020*/ 	.word	0x00000000


	//----- nvinfo : EIATTR_FRAME_SIZE
	.align		4
.L_23:
        /*0024*/ 	.byte	0x04, 0x11
        /*0026*/ 	.short	(.L_25 - .L_24)
	.align		4
.L_24:
        /*0028*/ 	.word	index@($__internal_1_$__cuda_sm10x_tcgen05_guardrail_trap_phase_invalid_during_alloc)
        /*002c*/ 	.word	0x00000000


	//----- nvinfo : EIATTR_FRAME_SIZE
	.align		4
.L_25:
        /*0030*/ 	.byte	0x04, 0x11
        /*0032*/ 	.short	(.L_27 - .L_26)
	.align		4
.L_26:
        /*0034*/ 	.word	index@($__internal_0_$__cuda_sm10x_tcgen05_guardrail_trap_col_being_dealloced_not_returned_by_alloc)
        /*0038*/ 	.word	0x00000000


	//----- nvinfo : EIATTR_FRAME_SIZE
	.align		4
.L_27:
        /*003c*/ 	.byte	0x04, 0x11
        /*003e*/ 	.short	(.L_29 - .L_28)
	.align		4
.L_28:
        /*0040*/ 	.word	index@(_ZN7cutlass13device_kernelINS_4gemm6kernel13GemmUniversalIN4cute5tupleIJiiiiEEENS1_10collective13CollectiveMmaINS1_35MainloopSm100TmaUmmaWarpSpecializedILi17ELi2ELi4ENS5_IJNS4_1CILi2EEENSA_ILi1EEESC_EEEEENS5_IJNSA_ILi128EEENSA_ILi64EEESG_EEENS_10bfloat16_tENS5_IJlSC_lEEESI_SJ_NS4_8TiledMMAINS4_8MMA_AtomIJNS4_26SM100_MMA_F16BF16_2x1SM_SSISI_SI_fLi128ELi64ELNS4_4UMMA5MajorE0ELSO_0ELNSN_7ScaleInE0ELSP_0EEEEEENS4_6LayoutINS5_IJSC_SC_SC_EEENS5_IJNSA_ILi0EEESU_SU_EEEEENS5_IJNS4_10UnderscoreESX_SX_EEEEENS4_18SM100_TMA_2SM_LOADENS4_14ComposedLayoutINS4_7SwizzleILi3ELi4ELi3EEENS4_18smem_ptr_flag_bitsILi16EEENSS_INS5_IJNSA_ILi8EEESG_EEENS5_IJSG_SC_EEEEEEEvNS4_8identityES10_S1A_vS1B_EENS_8epilogue10collective18CollectiveEpilogueINS1D_23Sm100TmaWarpSpecializedILi3ELi2ELi16ELb1ELb0EEEJNS5_IJSG_SG_SG_EEENS5_IJNSS_ISG_SC_EENSS_INS5_IJNSA_ILi16EEESB_EEENS5_IJSC_NSA_ILi32EEEEEEEEEEESI_SJ_SI_SJ_NS1D_6fusion15FusionCallbacksIS1H_NS1Q_13LinCombEltActINS1D_6thread7SigmoidESI_fSI_fLNS_15FloatRoundStyleE2EEES1I_S1P_JEEENS4_5SM1004TMEM4LOAD26SM100_TMEM_LOAD_32dp32b16xENS4_13SM90_TMA_LOADENS11_INS12_ILi1ELi4ELi3EEES15_NSS_INS5_IJS16_S1K_EEENS5_IJS1K_SC_EEEEEEENS4_39AutoVectorizingCopyWithAssumedAlignmentILi128EEENS4_14SM90_TMA_STOREES27_S29_S29_EEEvvEEEEvNT_6ParamsE)
        /*0044*/ 	.word	0x00000000


	//----- nvinfo : EIATTR_MIN_STACK_SIZE
	.align		4
.L_29:
        /*0048*/ 	.byte	0x04, 0x12
        /*004a*/ 	.short	(.L_31 - .L_30)
	.align		4
.L_30:
        /*004c*/ 	.word	index@(_ZN7cutlass13device_kernelINS_4gemm6kernel13GemmUniversalIN4cute5tupleIJiiiiEEENS1_10collective13CollectiveMmaINS1_35MainloopSm100TmaUmmaWarpSpecializedILi17ELi2ELi4ENS5_IJNS4_1CILi2EEENSA_ILi1EEESC_EEEEENS5_IJNSA_ILi128EEENSA_ILi64EEESG_EEENS_10bfloat16_tENS5_IJlSC_lEEESI_SJ_NS4_8TiledMMAINS4_8MMA_AtomIJNS4_26SM100_MMA_F16BF16_2x1SM_SSISI_SI_fLi128ELi64ELNS4_4UMMA5MajorE0ELSO_0ELNSN_7ScaleInE0ELSP_0EEEEEENS4_6LayoutINS5_IJSC_SC_SC_EEENS5_IJNSA_ILi0EEESU_SU_EEEEENS5_IJNS4_10UnderscoreESX_SX_EEEEENS4_18SM100_TMA_2SM_LOADENS4_14ComposedLayoutINS4_7SwizzleILi3ELi4ELi3EEENS4_18smem_ptr_flag_bitsILi16EEENSS_INS5_IJNSA_ILi8EEESG_EEENS5_IJSG_SC_EEEEEEEvNS4_8identityES10_S1A_vS1B_EENS_8epilogue10collective18CollectiveEpilogueINS1D_23Sm100TmaWarpSpecializedILi3ELi2ELi16ELb1ELb0EEEJNS5_IJSG_SG_SG_EEENS5_IJNSS_ISG_SC_EENSS_INS5_IJNSA_ILi16EEESB_EEENS5_IJSC_NSA_ILi32EEEEEEEEEEESI_SJ_SI_SJ_NS1D_6fusion15FusionCallbacksIS1H_NS1Q_13LinCombEltActINS1D_6thread7SigmoidESI_fSI_fLNS_15FloatRoundStyleE2EEES1I_S1P_JEEENS4_5SM1004TMEM4LOAD26SM100_TMEM_LOAD_32dp32b16xENS4_13SM90_TMA_LOADENS11_INS12_ILi1ELi4ELi3EEES15_NSS_INS5_IJS16_S1K_EEENS5_IJS1K_SC_EEEEEEENS4_39AutoVectorizingCopyWithAssumedAlignmentILi128EEENS4_14SM90_TMA_STOREES27_S29_S29_EEEvvEEEEvNT_6ParamsE)
        /*0050*/ 	.word	0x00000000
.L_31:


//--------------------- .nv.compat                --------------------------
	.section	.nv.compat,"",@"SHT_CUDA_COMPAT_INFO"
	.align	4
        /*0000*/ 	.byte	0x02, 0x09, 0x01, 0x00, 0x02, 0x02, 0x02, 0x00, 0x02, 0x05, 0x05, 0x00, 0x03, 0x07, 0x01, 0x01
        /*0010*/ 	.byte	0x02, 0x03, 0x01, 0x00, 0x02, 0x06, 0x01, 0x00, 0x04, 0x0b, 0x08, 0x00, 0x09, 0x00, 0x00, 0x00
        /*0020*/ 	.byte	0x00, 0x00, 0x00, 0x00


//--------------------- .nv.info._ZN7cutlass13device_kernelINS_4gemm6kernel13GemmUniversalIN4cute5tupleIJiiiiEEENS1_10collective13CollectiveMmaINS1_35MainloopSm100TmaUmmaWarpSpecializedILi17ELi2ELi4ENS5_IJNS4_1CILi2EEENSA_ILi1EEESC_EEEEENS5_IJNSA_ILi128EEENSA_ILi64EEESG_EEENS_10bfloat16_tENS5_IJlSC_lEEESI_SJ_NS4_8TiledMMAINS4_8MMA_AtomIJNS4_26SM100_MMA_F16BF16_2x1SM_SSISI_SI_fLi128ELi64ELNS4_4UMMA5MajorE0ELSO_0ELNSN_7ScaleInE0ELSP_0EEEEEENS4_6LayoutINS5_IJSC_SC_SC_EEENS5_IJNSA_ILi0EEESU_SU_EEEEENS5_IJNS4_10UnderscoreESX_SX_EEEEENS4_18SM100_TMA_2SM_LOADENS4_14ComposedLayoutINS4_7SwizzleILi3ELi4ELi3EEENS4_18smem_ptr_flag_bitsILi16EEENSS_INS5_IJNSA_ILi8EEESG_EEENS5_IJSG_SC_EEEEEEEvNS4_8identityES10_S1A_vS1B_EENS_8epilogue10collective18CollectiveEpilogueINS1D_23Sm100TmaWarpSpecializedILi3ELi2ELi16ELb1ELb0EEEJNS5_IJSG_SG_SG_EEENS5_IJNSS_ISG_SC_EENSS_INS5_IJNSA_ILi16EEESB_EEENS5_IJSC_NSA_ILi32EEEEEEEEEEESI_SJ_SI_SJ_NS1D_6fusion15FusionCallbacksIS1H_NS1Q_13LinCombEltActINS1D_6thread7SigmoidESI_fSI_fLNS_15FloatRoundStyleE2EEES1I_S1P_JEEENS4_5SM1004TMEM4LOAD26SM100_TMEM_LOAD_32dp32b16xENS4_13SM90_TMA_LOADENS11_INS12_ILi1ELi4ELi3EEES15_NSS_INS5_IJS16_S1K_EEENS5_IJS1K_SC_EEEEEEENS4_39AutoVectorizingCopyWithAssumedAlignmentILi128EEENS4_14SM90_TMA_STOREES27_S29_S29_EEEvvEEEEvNT_6ParamsE --------------------------
	.section	.nv.info._ZN7cutlass13device_kernelINS_4gemm6kernel13GemmUniversalIN4cute5tupleIJiiiiEEENS1_10collective13CollectiveMmaINS1_35MainloopSm100TmaUmmaWarpSpecializedILi17ELi2ELi4ENS5_IJNS4_1CILi2EEENSA_ILi1EEESC_EEEEENS5_IJNSA_ILi128EEENSA_ILi64EEESG_EEENS_10bfloat16_tENS5_IJlSC_lEEESI_SJ_NS4_8TiledMMAINS4_8MMA_AtomIJNS4_26SM100_MMA_F16BF16_2x1SM_SSISI_SI_fLi128ELi64ELNS4_4UMMA5MajorE0ELSO_0ELNSN_7ScaleInE0ELSP_0EEEEEENS4_6LayoutINS5_IJSC_SC_SC_EEENS5_IJNSA_ILi0EEESU_SU_EEEEENS5_IJNS4_10UnderscoreESX_SX_EEEEENS4_18SM100_TMA_2SM_LOADENS4_14ComposedLayoutINS4_7SwizzleILi3ELi4ELi3EEENS4_18smem_ptr_flag_bitsILi16EEENSS_INS5_IJNSA_ILi8EEESG_EEENS5_IJSG_SC_EEEEEEEvNS4_8identityES10_S1A_vS1B_EENS_8epilogue10collective18CollectiveEpilogueINS1D_23Sm100TmaWarpSpecializedILi3ELi2ELi16ELb1ELb0EEEJNS5_IJSG_SG_SG_EEENS5_IJNSS_ISG_SC_EENSS_INS5_IJNSA_ILi16EEESB_EEENS5_IJSC_NSA_ILi32EEEEEEEEEEESI_SJ_SI_SJ_NS1D_6fusion15FusionCallbacksIS1H_NS1Q_13LinCombEltActINS1D_6thread7SigmoidESI_fSI_fLNS_15FloatRoundStyleE2EEES1I_S1P_JEEENS4_5SM1004TMEM4LOAD26SM100_TMEM_LOAD_32dp32b16xENS4_13SM90_TMA_LOADENS11_INS12_ILi1ELi4ELi3EEES15_NSS_INS5_IJS16_S1K_EEENS5_IJS1K_SC_EEEEEEENS4_39AutoVectorizingCopyWithAssumedAlignmentILi128EEENS4_14SM90_TMA_STOREES27_S29_S29_EEEvvEEEEvNT_6ParamsE,"",@"SHT_CUDA_INFO"
	.sectionflags	@""
	.align	4


	//----- nvinfo : EIATTR_CUDA_API_VERSION
	.align		4
        /*0000*/ 	.byte	0x04, 0x37
        /*0002*/ 	.short	(.L_33 - .L_32)
.L_32:
        /*0004*/ 	.word	0x00000082


	//----- nvinfo : EIATTR_KPARAM_INFO
	.align		4
.L_33:
        /*0008*/ 	.byte	0x04, 0x17
        /*000a*/ 	.short	(.L_35 - .L_34)
.L_34:
        /*000c*/ 	.word	0x00000000
        /*0010*/ 	.short	0x0000
        /*0012*/ 	.short	0x0000
        /*0014*/ 	.byte	0x00, 0xf0, 0x01, 0x20


	//----- nvinfo : EIATTR_AT_ENTRY_FRAGMENTS
	.align		4
.L_35:
        /*0018*/ 	.byte	0x04, 0x4f
        /*001a*/ 	.short	(.L_37 - .L_36)


	//   ....[0]....
.L_36:
        /*001c*/ 	.word	0x00000007


	//----- nvinfo : EIATTR_RESERVED_SMEM_USED
	.align		4
.L_37:
        /*0020*/ 	.byte	0x01, 0x41
	.zero		2


	//----- nvinfo : EIATTR_SPARSE_MMA_MASK
	.align		4
        /*0024*/ 	.byte	0x03, 0x50
        /*0026*/ 	.short	0x0000


	//----- nvinfo : EIATTR_TCGEN05_2CTA_USED
	.align		4
        /*0028*/ 	.byte	0x01, 0x52
	.zero		2


	//----- nvinfo : EIATTR_MAXREG_COUNT
	.align		4
        /*002c*/ 	.byte	0x03, 0x1b
        /*002e*/ 	.short	0x00ff


	//----- nvinfo : EIATTR_NUM_BARRIERS
	.align		4
        /*0030*/ 	.byte	0x02, 0x4c
        /*0032*/ 	.byte	0x07
	.zero		1


	//----- nvinfo : EIATTR_EXTERNS
	.align		4
        /*0034*/ 	.byte	0x04, 0x0f
        /*0036*/ 	.short	(.L_39 - .L_38)


	//   ....[0]....
	.align		4
.L_38:
        /*0038*/ 	.word	index@(__assertfail)


	//----- nvinfo : EIATTR_MERCURY_ISA_VERSION
	.align		4
.L_39:
        /*003c*/ 	.byte	0x03, 0x5f
        /*003e*/ 	.short	0x0101


	//----- nvinfo : EIATTR_INT_WARP_WIDE_INSTR_OFFSETS
	.align		4
        /*0040*/ 	.byte	0x04, 0x31
        /*0042*/ 	.short	(.L_41 - .L_40)


	//   ....[0]....
.L_40:
        /*0044*/ 	.word	0x00000e90


	//   ....[1]....
        /*0048*/ 	.word	0x00000f30


	//   ....[2]....
        /*004c*/ 	.word	0x00002280


	//   ....[3]....
        /*0050*/ 	.word	0x000048a0


	//   ....[4]....
        /*0054*/ 	.word	0x000048d0


	//   ....[5]....
        /*0058*/ 	.word	0x00004920


	//   ....[6]....
        /*005c*/ 	.word	0x00005200


	//   ....[7]....
        /*0060*/ 	.word	0x00005270


	//   ....[8]....
        /*0064*/ 	.word	0x00005370


	//   ....[9]....
        /*0068*/ 	.word	0x00005550


	//   ....[10]....
        /*006c*/ 	.word	0x00005600


	//   ....[11]....
        /*0070*/ 	.word	0x00005720


	//----- nvinfo : EIATTR_COOP_GROUP_MASK_REGIDS
	.align		4
.L_41:
        /*0074*/ 	.byte	0x04, 0x29
        /*0076*/ 	.short	(.L_43 - .L_42)


	//   ....[0]....
.L_42:
        /*0078*/ 	.word	0xffffffff


	//   ....[1]....
        /*007c*/ 	.word	0xffffffff


	//   ....[2]....
        /*0080*/ 	.word	0xffffffff


	//   ....[3]....
        /*0084*/ 	.word	0xffffffff


	//   ....[4]....
        /*0088*/ 	.word	0xffffffff


	//   ....[5]....
        /*008c*/ 	.word	0xffffffff


	//   ....[6]....
        /*0090*/ 	.word	0xffffffff


	//   ....[7]....
        /*0094*/ 	.word	0xffffffff


	//   ....[8]....
        /*0098*/ 	.word	0xffffffff


	//   ....[9]....
        /*009c*/ 	.word	0xffffffff


	//   ....[10]....
        /*00a0*/ 	.word	0xffffffff


	//   ....[11]....
        /*00a4*/ 	.word	0xffffffff


	//   ....[12]....
        /*00a8*/ 	.word	0xffffffff


	//   ....[13]....
        /*00ac*/ 	.word	0xffffffff


	//----- nvinfo : EIATTR_COOP_GROUP_INSTR_OFFSETS
	.align		4
.L_43:
        /*00b0*/ 	.byte	0x04, 0x28
        /*00b2*/ 	.short	(.L_45 - .L_44)


	//   ....[0]....
.L_44:
        /*00b4*/ 	.word	0x000000c0


	//   ....[1]....
        /*00b8*/ 	.word	0x000004d0


	//   ....[2]....
        /*00bc*/ 	.word	0x00000820


	//   ....[3]....
        /*00c0*/ 	.word	0x00000990


	//   ....[4]....
        /*00c4*/ 	.word	0x00000a80


	//   ....[5]....
        /*00c8*/ 	.word	0x00000be0


	//   ....[6]....
        /*00cc*/ 	.word	0x00000d70


	//   ....[7]....
        /*00d0*/ 	.word	0x00000fb0


	//   ....[8]....
        /*00d4*/ 	.word	0x00002160


	//   ....[9]....
        /*00d8*/ 	.word	0x00003690


	//   ....[10]....
        /*00dc*/ 	.word	0x00003b60


	//   ....[11]....
        /*00e0*/ 	.word	0x00003b90


	//   ....[12]....
        /*00e4*/ 	.word	0x000047b0


	//   ....[13]....
        /*00e8*/ 	.word	0x000049c0


	//----- nvinfo : EIATTR_VRC_CTA_INIT_COUNT
	.align		4
.L_45:
        /*00ec*/ 	.byte	0x02, 0x4a
        /*00ee*/ 	.byte	0x80
	.zero		1


	//----- nvinfo : EIATTR_SYSCALL_OFFSETS
	.align		4
        /*00f0*/ 	.byte	0x04, 0x46
        /*00f2*/ 	.short	(.L_47 - .L_46)


	//   ....[0]....
.L_46:
        /*00f4*/ 	.word	0x00006270


	//   ....[1]....
        /*00f8*/ 	.word	0x00006360


	//   ....[2]....
        /*00fc*/ 	.word	0x00006d50


	//----- nvinfo : EIATTR_MBARRIER_INSTR_OFFSETS
	.align		4
.L_47:
        /*0100*/ 	.byte	0x04, 0x39
        /*0102*/ 	.short	(.L_49 - .L_48)


	//   ....[0]....
.L_48:
        /*0104*/ 	.word	0x000005e0
        /*0108*/ 	.word	0x000000ff
        /*010c*/ 	.word	0x00000000
        /*0110*/ 	.short	0x0100
        /*0112*/ 	.byte	0x09
	.zero		1


	//   ....[1]....
        /*0114*/ 	.word	0x000005f0
        /*0118*/ 	.word	0x000000ff
        /*011c*/ 	.word	0x00000088
        /*0120*/ 	.short	0x0100
        /*0122*/ 	.byte	0x09
	.zero		1


	//   ....[2]....
        /*0124*/ 	.word	0x00000600
        /*0128*/ 	.word	0x000000ff
        /*012c*/ 	.word	0x00000008
        /*0130*/ 	.short	0x0100
        /*0132*/ 	.byte	0x09
	.zero		1


	//   ....[3]....
        /*0134*/ 	.word	0x00000610
        /*0138*/ 	.word	0x000000ff
        /*013c*/ 	.word	0x00000090
        /*0140*/ 	.short	0x0100
        /*0142*/ 	.byte	0x09
	.zero		1


	//   ....[4]....
        /*0144*/ 	.word	0x00000620
        /*0148*/ 	.word	0x000000ff
        /*014c*/ 	.word	0x00000010
        /*0150*/ 	.short	0x0100
        /*0152*/ 	.byte	0x09
	.zero		1


	//   ....[5]....
        /*0154*/ 	.word	0x00000630
        /*0158*/ 	.word	0x000000ff
        /*015c*/ 	.word	0x00000098
        /*0160*/ 	.short	0x0100
        /*0162*/ 	.byte	0x09
	.zero		1


	//   ....[6]....
        /*0164*/ 	.word	0x00000640
        /*0168*/ 	.word	0x000000ff
        /*016c*/ 	.word	0x00000018
        /*0170*/ 	.short	0x0100
        /*0172*/ 	.byte	0x09
	.zero		1


	//   ....[7]....
        /*0174*/ 	.word	0x00000650
        /*0178*/ 	.word	0x000000ff
        /*017c*/ 	.word	0x000000a0
        /*0180*/ 	.short	0x0100
        /*0182*/ 	.byte	0x09
	.zero		1


	//   ....[8]....
        /*0184*/ 	.word	0x00000660
        /*0188*/ 	.word	0x000000ff
        /*018c*/ 	.word	0x00000020
        /*0190*/ 	.short	0x0100
        /*0192*/ 	.byte	0x09
	.zero		1


	//   ....[9]....
        /*0194*/ 	.word	0x00000670
        /*0198*/ 	.word	0x000000ff
        /*019c*/ 	.word	0x000000a8
        /*01a0*/ 	.short	0x0100
        /*01a2*/ 	.byte	0x09
	.zero		1


	//   ....[10]....
        /*01a4*/ 	.word	0x00000680
        /*01a8*/ 	.word	0x000000ff
        /*01ac*/ 	.word	0x00000028
        /*01b0*/ 	.short	0x0100
        /*01b2*/ 	.byte	0x09
	.zero		1


	//   ....[11]....
        /*01b4*/ 	.word	0x00000690
        /*01b8*/ 	.word	0x000000ff
        /*01bc*/ 	.word	0x000000b0
        /*01c0*/ 	.short	0x0100
        /*01c2*/ 	.byte	0x09
	.zero		1


	//   ....[12]....
        /*01c4*/ 	.word	0x000006a0
        /*01c8*/ 	.word	0x000000ff
        /*01cc*/ 	.word	0x00000030
        /*01d0*/ 	.short	0x0100
        /*01d2*/ 	.byte	0x09
	.zero		1


	//   ....[13]....
        /*01d4*/ 	.word	0x000006b0
        /*01d8*/ 	.word	0x000000ff
        /*01dc*/ 	.word	0x000000b8
        /*01e0*/ 	.short	0x0100
        /*01e2*/ 	.byte	0x09
	.zero		1


	//   ....[14]....
        /*01e4*/ 	.word	0x000006c0
        /*01e8*/ 	.word	0x000000ff
        /*01ec*/ 	.word	0x00000038
        /*01f0*/ 	.short	0x0100
        /*01f2*/ 	.byte	0x09
	.zero		1


	//   ....[15]....
        /*01f4*/ 	.word	0x000006d0
        /*01f8*/ 	.word	0x000000ff
        /*01fc*/ 	.word	0x000000c0
        /*0200*/ 	.short	0x0100
        /*0202*/ 	.byte	0x09
	.zero		1


	//   ....[16]....
        /*0204*/ 	.word	0x000006e0
        /*0208*/ 	.word	0x000000ff
        /*020c*/ 	.word	0x00000040
        /*0210*/ 	.short	0x0100
        /*0212*/ 	.byte	0x09
	.zero		1


	//   ....[17]....
        /*0214*/ 	.word	0x000006f0
        /*0218*/ 	.word	0x000000ff
        /*021c*/ 	.word	0x000000c8
        /*0220*/ 	.short	0x0100
        /*0222*/ 	.byte	0x09
	.zero		1


	//   ....[18]....
        /*0224*/ 	.word	0x00000700
        /*0228*/ 	.word	0x000000ff
        /*022c*/ 	.word	0x00000048
        /*0230*/ 	.short	0x0100
        /*0232*/ 	.byte	0x09
	.zero		1


	//   ....[19]....
        /*0234*/ 	.word	0x00000710
        /*0238*/ 	.word	0x000000ff
        /*023c*/ 	.word	0x000000d0
        /*0240*/ 	.short	0x0100
        /*0242*/ 	.byte	0x09
	.zero		1


	//   ....[20]....
        /*0244*/ 	.word	0x00000720
        /*0248*/ 	.word	0x000000ff
        /*024c*/ 	.word	0x00000050
        /*0250*/ 	.short	0x0100
        /*0252*/ 	.byte	0x09
	.zero		1


	//   ....[21]....
        /*0254*/ 	.word	0x00000730
        /*0258*/ 	.word	0x000000ff
        /*025c*/ 	.word	0x000000d8
        /*0260*/ 	.short	0x0100
        /*0262*/ 	.byte	0x09
	.zero		1


	//   ....[22]....
        /*0264*/ 	.word	0x00000740
        /*0268*/ 	.word	0x000000ff
        /*026c*/ 	.word	0x00000058
        /*0270*/ 	.short	0x0100
        /*0272*/ 	.byte	0x09
	.zero		1


	//   ....[23]....
        /*0274*/ 	.word	0x00000750
        /*0278*/ 	.word	0x000000ff
        /*027c*/ 	.word	0x000000e0
        /*0280*/ 	.short	0x0100
        /*0282*/ 	.byte	0x09
	.zero		1


	//   ....[24]....
        /*0284*/ 	.word	0x00000760
        /*0288*/ 	.word	0x000000ff
        /*028c*/ 	.word	0x00000060
        /*0290*/ 	.short	0x0100
        /*0292*/ 	.byte	0x09
	.zero		1


	//   ....[25]....
        /*0294*/ 	.word	0x00000770
        /*0298*/ 	.word	0x000000ff
        /*029c*/ 	.word	0x000000e8
        /*02a0*/ 	.short	0x0100
        /*02a2*/ 	.byte	0x09
	.zero		1


	//   ....[26]....
        /*02a4*/ 	.word	0x00000780
        /*02a8*/ 	.word	0x000000ff
        /*02ac*/ 	.word	0x00000068
        /*02b0*/ 	.short	0x0100
        /*02b2*/ 	.byte	0x09
	.zero		1


	//   ....[27]....
        /*02b4*/ 	.word	0x00000790
        /*02b8*/ 	.word	0x000000ff
        /*02bc*/ 	.word	0x000000f0
        /*02c0*/ 	.short	0x0100
        /*02c2*/ 	.byte	0x09
	.zero		1


	//   ....[28]....
        /*02c4*/ 	.word	0x000007a0
        /*02c8*/ 	.word	0x000000ff
        /*02cc*/ 	.word	0x00000070
        /*02d0*/ 	.short	0x0100
        /*02d2*/ 	.byte	0x09
	.zero		1


	//   ....[29]....
        /*02d4*/ 	.word	0x000007b0
        /*02d8*/ 	.word	0x000000ff
        /*02dc*/ 	.word	0x000000f8
        /*02e0*/ 	.short	0x0100
        /*02e2*/ 	.byte	0x09
	.zero		1


	//   ....[30]....
        /*02e4*/ 	.word	0x000007c0
        /*02e8*/ 	.word	0x000000ff
        /*02ec*/ 	.word	0x00000078
        /*02f0*/ 	.short	0x0100
        /*02f2*/ 	.byte	0x09
	.zero		1


	//   ....[31]....
        /*02f4*/ 	.word	0x000007d0
        /*02f8*/ 	.word	0x000000ff
        /*02fc*/ 	.word	0x00000100
        /*0300*/ 	.short	0x0100
        /*0302*/ 	.byte	0x09
	.zero		1


	//   ....[32]....
        /*0304*/ 	.word	0x000007e0
        /*0308*/ 	.word	0x000000ff
        /*030c*/ 	.word	0x00000080
        /*0310*/ 	.short	0x0100
        /*0312*/ 	.byte	0x09
	.zero		1


	//   ....[33]....
        /*0314*/ 	.word	0x000007f0
        /*0318*/ 	.word	0x000000ff
        /*031c*/ 	.word	0x00000108
        /*0320*/ 	.short	0x0100
        /*0322*/ 	.byte	0x09
	.zero		1


	//   ....[34]....
        /*0324*/ 	.word	0x00000920
        /*0328*/ 	.word	0x000000ff
        /*032c*/ 	.word	0x00000110
        /*0330*/ 	.short	0x0100
        /*0332*/ 	.byte	0x0a
	.zero		1


	//   ....[35]....
        /*0334*/ 	.word	0x00000930
        /*0338*/ 	.word	0x000000ff
        /*033c*/ 	.word	0x00000128
        /*0340*/ 	.short	0x0100
        /*0342*/ 	.byte	0x0a
	.zero		1


	//   ....[36]....
        /*0344*/ 	.word	0x00000940
        /*0348*/ 	.word	0x000000ff
        /*034c*/ 	.word	0x00000118
        /*0350*/ 	.short	0x0100
        /*0352*/ 	.byte	0x0a
	.zero		1


	//   ....[37]....
        /*0354*/ 	.word	0x00000950
        /*0358*/ 	.word	0x000000ff
        /*035c*/ 	.word	0x00000130
        /*0360*/ 	.short	0x0100
        /*0362*/ 	.byte	0x0a
	.zero		1


	//   ....[38]....
        /*0364*/ 	.word	0x00000960
        /*0368*/ 	.word	0x000000ff
        /*036c*/ 	.word	0x00000120
        /*0370*/ 	.short	0x0100
        /*0372*/ 	.byte	0x0a
	.zero		1


	//   ....[39]....
        /*0374*/ 	.word	0x00000970
        /*0378*/ 	.word	0x000000ff
        /*037c*/ 	.word	0x00000138
        /*0380*/ 	.short	0x0100
        /*0382*/ 	.byte	0x0a
	.zero		1


	//   ....[40]....
        /*0384*/ 	.word	0x00000a50
        /*0388*/ 	.word	0x000000ff
        /*038c*/ 	.word	0x00000140
        /*0390*/ 	.short	0x0100
        /*0392*/ 	.byte	0x09
	.zero		1


	//   ....[41]....
        /*0394*/ 	.word	0x00000a60
        /*0398*/ 	.word	0x000000ff
        /*039c*/ 	.word	0x00000148
        /*03a0*/ 	.short	0x0100
        /*03a2*/ 	.byte	0x09
	.zero		1


	//   ....[42]....
        /*03a4*/ 	.word	0x00000b90
        /*03a8*/ 	.word	0x000000ff
        /*03ac*/ 	.word	0x00000150
        /*03b0*/ 	.short	0x0100
        /*03b2*/ 	.byte	0x09
	.zero		1


	//   ....[43]....
        /*03b4*/ 	.word	0x00000ba0
        /*03b8*/ 	.word	0x000000ff
        /*03bc*/ 	.word	0x00000160
        /*03c0*/ 	.short	0x0100
        /*03c2*/ 	.byte	0x09
	.zero		1


	//   ....[44]....
        /*03c4*/ 	.word	0x00000bb0
        /*03c8*/ 	.word	0x000000ff
        /*03cc*/ 	.word	0x00000158
        /*03d0*/ 	.short	0x0100
        /*03d2*/ 	.byte	0x09
	.zero		1


	//   ....[45]....
        /*03d4*/ 	.word	0x00000bc0
        /*03d8*/ 	.word	0x000000ff
        /*03dc*/ 	.word	0x00000168
        /*03e0*/ 	.short	0x0100
        /*03e2*/ 	.byte	0x09
	.zero		1


	//   ....[46]....
        /*03e4*/ 	.word	0x00000ce0
        /*03e8*/ 	.word	0x000000ff
        /*03ec*/ 	.word	0x00000170
        /*03f0*/ 	.short	0x0100
        /*03f2*/ 	.byte	0x0a
	.zero		1


	//   ....[47]....
        /*03f4*/ 	.word	0x00000cf0
        /*03f8*/ 	.word	0x000000ff
        /*03fc*/ 	.word	0x00000190
        /*0400*/ 	.short	0x0100
        /*0402*/ 	.byte	0x0a
	.zero		1


	//   ....[48]....
        /*0404*/ 	.word	0x00000d00
        /*0408*/ 	.word	0x000000ff
        /*040c*/ 	.word	0x00000178
        /*0410*/ 	.short	0x0100
        /*0412*/ 	.byte	0x0a
	.zero		1


	//   ....[49]....
        /*0414*/ 	.word	0x00000d10
        /*0418*/ 	.word	0x000000ff
        /*041c*/ 	.word	0x00000198
        /*0420*/ 	.short	0x0100
        /*0422*/ 	.byte	0x0a
	.zero		1


	//   ....[50]....
        /*0424*/ 	.word	0x00000d20
        /*0428*/ 	.word	0x000000ff
        /*042c*/ 	.word	0x00000180
        /*0430*/ 	.short	0x0100
        /*0432*/ 	.byte	0x0a
	.zero		1


	//   ....[51]....
        /*0434*/ 	.word	0x00000d30
        /*0438*/ 	.word	0x000000ff
        /*043c*/ 	.word	0x000001a0
        /*0440*/ 	.short	0x0100
        /*0442*/ 	.byte	0x0a
	.zero		1


	//   ....[52]....
        /*0444*/ 	.word	0x00000d40
        /*0448*/ 	.word	0x000000ff
        /*044c*/ 	.word	0x00000188
        /*0450*/ 	.short	0x0100
        /*0452*/ 	.byte	0x0a
	.zero		1


	//   ....[53]....
        /*0454*/ 	.word	0x00000d50
        /*0458*/ 	.word	0x000000ff
        /*045c*/ 	.word	0x000001a8
        /*0460*/ 	.short	0x0100
        /*0462*/ 	.byte	0x0a
	.zero		1


	//   ....[54]....
        /*0464*/ 	.word	0x00000e40
        /*0468*/ 	.word	0x000000ff
        /*046c*/ 	.word	0x000001b0
        /*0470*/ 	.short	0x0100
        /*0472*/ 	.byte	0x09
	.zero		1


	//   ....[55]....
        /*0474*/ 	.word	0x00000e50
        /*0478*/ 	.word	0x000000ff
        /*047c*/ 	.word	0x000001c0
        /*0480*/ 	.short	0x0100
        /*0482*/ 	.byte	0x09
	.zero		1


	//   ....[56]....
        /*0484*/ 	.word	0x00000e60
        /*0488*/ 	.word	0x000000ff
        /*048c*/ 	.word	0x000001b8
        /*0490*/ 	.short	0x0100
        /*0492*/ 	.byte	0x09
	.zero		1


	//   ....[57]....
        /*0494*/ 	.word	0x00000e70
        /*0498*/ 	.word	0x000000ff
        /*049c*/ 	.word	0x000001c8
        /*04a0*/ 	.short	0x0100
        /*04a2*/ 	.byte	0x09
	.zero		1


	//   ....[58]....
        /*04a4*/ 	.word	0x00000f60
        /*04a8*/ 	.word	0x000000ff
        /*04ac*/ 	.word	0x000001d0
        /*04b0*/ 	.short	0x0100
        /*04b2*/ 	.byte	0x08
	.zero		1


	//   ....[59]....
        /*04b4*/ 	.word	0x00001950
        /*04b8*/ 	.word	0x00000002
        /*04bc*/ 	.word	0x000001c0
        /*04c0*/ 	.short	0x010a
        /*04c2*/ 	.byte	0xff
	.zero		1


	//   ....[60]....
        /*04c4*/ 	.word	0x00001980
        /*04c8*/ 	.word	0x00000002
        /*04cc*/ 	.word	0x000001b0
        /*04d0*/ 	.short	0x0101
        /*04d2*/ 	.byte	0xff
	.zero		1


	//   ....[61]....
        /*04d4*/ 	.word	0x00001a50
        /*04d8*/ 	.word	0x000000ff
        /*04dc*/ 	.word	0x00000088
        /*04e0*/ 	.short	0x010a
        /*04e2*/ 	.byte	0x08
	.zero		1


	//   ....[62]....
        /*04e4*/ 	.word	0x00001b50
        /*04e8*/ 	.word	0x000000ff
        /*04ec*/ 	.word	0x00000088
        /*04f0*/ 	.short	0x010a
        /*04f2*/ 	.byte	0x21
	.zero		1


	//   ....[63]....
        /*04f4*/ 	.word	0x00001d00
        /*04f8*/ 	.word	0x000000ff
        /*04fc*/ 	.word	0x00000088
        /*0500*/ 	.short	0x010a
        /*0502*/ 	.byte	0x08
	.zero		1


	//   ....[64]....
        /*0504*/ 	.word	0x00001e20
        /*0508*/ 	.word	0x000000ff
        /*050c*/ 	.word	0x00000148
        /*0510*/ 	.short	0x0101
        /*0512*/ 	.byte	0x07
	.zero		1


	//   ....[65]....
        /*0514*/ 	.word	0x00001e30
        /*0518*/ 	.word	0x000000ff
        /*051c*/ 	.word	0x00000088
        /*0520*/ 	.short	0x010a
        /*0522*/ 	.byte	0x08
	.zero		1


	//   ....[66]....
        /*0524*/ 	.word	0x00001eb0
        /*0528*/ 	.word	0x000000ff
        /*052c*/ 	.word	0x00000088
        /*0530*/ 	.short	0x010a
        /*0532*/ 	.byte	0x11
	.zero		1


	//   ....[67]....
        /*0534*/ 	.word	0x00002040
        /*0538*/ 	.word	0x000000ff
        /*053c*/ 	.word	0x00000088
        /*0540*/ 	.short	0x010a
        /*0542*/ 	.byte	0x08
	.zero		1


	//   ....[68]....
        /*0544*/ 	.word	0x00002190
        /*0548*/ 	.word	0x00000002
        /*054c*/ 	.word	0x00000150
        /*0550*/ 	.short	0x010a
        /*0552*/ 	.byte	0xff
	.zero		1


	//   ....[69]....
        /*0554*/ 	.word	0x00002250
        /*0558*/ 	.word	0x00000002
        /*055c*/ 	.word	0x00000000
        /*0560*/ 	.short	0x0101
        /*0562*/ 	.byte	0xff
	.zero		1


	//   ....[70]....
        /*0564*/ 	.word	0x000027b0
        /*0568*/ 	.word	0x000000ff
        /*056c*/ 	.word	0x00000000
        /*0570*/ 	.short	0x010a
        /*0572*/ 	.byte	0x04
	.zero		1


	//   ....[71]....
        /*0574*/ 	.word	0x00002840
        /*0578*/ 	.word	0x000000ff
        /*057c*/ 	.word	0x00000000
        /*0580*/ 	.short	0x010a
        /*0582*/ 	.byte	0x04
	.zero		1


	//   ....[72]....
        /*0584*/ 	.word	0x000028d0
        /*0588*/ 	.word	0x000000ff
        /*058c*/ 	.word	0x00000000
        /*0590*/ 	.short	0x010a
        /*0592*/ 	.byte	0x04
	.zero		1


	//   ....[73]....
        /*0594*/ 	.word	0x00002960
        /*0598*/ 	.word	0x000000ff
        /*059c*/ 	.word	0x00000000
        /*05a0*/ 	.short	0x010a
        /*05a2*/ 	.byte	0x04
	.zero		1


	//   ....[74]....
        /*05a4*/ 	.word	0x000029f0
        /*05a8*/ 	.word	0x000000ff
        /*05ac*/ 	.word	0x00000000
        /*05b0*/ 	.short	0x010a
        /*05b2*/ 	.byte	0x04
	.zero		1


	//   ....[75]....
        /*05b4*/ 	.word	0x00002a80
        /*05b8*/ 	.word	0x000000ff
        /*05bc*/ 	.word	0x00000000
        /*05c0*/ 	.short	0x010a
        /*05c2*/ 	.byte	0x04
	.zero		1


	//   ....[76]....
        /*05c4*/ 	.word	0x00002b10
        /*05c8*/ 	.word	0x000000ff
        /*05cc*/ 	.word	0x00000000
        /*05d0*/ 	.short	0x010a
        /*05d2*/ 	.byte	0x04
	.zero		1


	//   ....[77]....
        /*05d4*/ 	.word	0x00002ba0
        /*05d8*/ 	.word	0x000000ff
        /*05dc*/ 	.word	0x00000000
        /*05e0*/ 	.short	0x010a
        /*05e2*/ 	.byte	0x04
	.zero		1


	//   ....[78]....
        /*05e4*/ 	.word	0x00002c30
        /*05e8*/ 	.word	0x000000ff
        /*05ec*/ 	.word	0x00000000
        /*05f0*/ 	.short	0x010a
        /*05f2*/ 	.byte	0x04
	.zero		1


	//   ....[79]....
        /*05f4*/ 	.word	0x00002cc0
        /*05f8*/ 	.word	0x000000ff
        /*05fc*/ 	.word	0x00000000
        /*0600*/ 	.short	0x010a
        /*0602*/ 	.byte	0x04
	.zero		1


	//   ....[80]....
        /*0604*/ 	.word	0x00002d50
        /*0608*/ 	.word	0x000000ff
        /*060c*/ 	.word	0x00000000
        /*0610*/ 	.short	0x010a
        /*0612*/ 	.byte	0x04
	.zero		1


	//   ....[81]....
        /*0614*/ 	.word	0x00002de0
        /*0618*/ 	.word	0x000000ff
        /*061c*/ 	.word	0x00000000
        /*0620*/ 	.short	0x010a
        /*0622*/ 	.byte	0x04
	.zero		1


	//   ....[82]....
        /*0624*/ 	.word	0x00002e70
        /*0628*/ 	.word	0x000000ff
        /*062c*/ 	.word	0x00000000
        /*0630*/ 	.short	0x010a
        /*0632*/ 	.byte	0x04
	.zero		1


	//   ....[83]....
        /*0634*/ 	.word	0x00002f00
        /*0638*/ 	.word	0x000000ff
        /*063c*/ 	.word	0x00000000
        /*0640*/ 	.short	0x010a
        /*0642*/ 	.byte	0x04
	.zero		1


	//   ....[84]....
        /*0644*/ 	.word	0x00002f90
        /*0648*/ 	.word	0x000000ff
        /*064c*/ 	.word	0x00000000
        /*0650*/ 	.short	0x010a
        /*0652*/ 	.byte	0x04
	.zero		1


	//   ....[85]....
        /*0654*/ 	.word	0x00003020
        /*0658*/ 	.word	0x000000ff
        /*065c*/ 	.word	0x00000000
        /*0660*/ 	.short	0x010a
        /*0662*/ 	.byte	0x04
	.zero		1


	//   ....[86]....
        /*0664*/ 	.word	0x000030c0
        /*0668*/ 	.word	0x00000000
        /*066c*/ 	.word	0x00000000
        /*0670*/ 	.short	0x010a
        /*0672*/ 	.byte	0xff
	.zero		1


	//   ....[87]....
        /*0674*/ 	.word	0x000031f0
        /*0678*/ 	.word	0x00000000
        /*067c*/ 	.word	0x000001b0
        /*0680*/ 	.short	0x010a
        /*0682*/ 	.byte	0xff
	.zero		1


	//   ....[88]....
        /*0684*/ 	.word	0x00003260
        /*0688*/ 	.word	0x00000000
        /*068c*/ 	.word	0x00000000
        /*0690*/ 	.short	0x0101
        /*0692*/ 	.byte	0xff
	.zero		1


	//   ....[89]....
        /*0694*/ 	.word	0x00003280
        /*0698*/ 	.word	0x000000ff
        /*069c*/ 	.word	0x00000160
        /*06a0*/ 	.short	0x010a
        /*06a2*/ 	.byte	0x05
	.zero		1


	//   ....[90]....
        /*06a4*/ 	.word	0x000033a0
        /*06a8*/ 	.word	0x00000000
        /*06ac*/ 	.word	0x00000150
        /*06b0*/ 	.short	0x010a
        /*06b2*/ 	.byte	0xff
	.zero		1


	//   ....[91]....
        /*06b4*/ 	.word	0x000034a0
        /*06b8*/ 	.word	0x00000000
        /*06bc*/ 	.word	0x00000000
        /*06c0*/ 	.short	0x0101
        /*06c2*/ 	.byte	0xff
	.zero		1


	//   ....[92]....
        /*06c4*/ 	.word	0x00003530
        /*06c8*/ 	.word	0x000000ff
        /*06cc*/ 	.word	0x00000160
        /*06d0*/ 	.short	0x0106
        /*06d2*/ 	.byte	0x05
	.zero		1


	//   ....[93]....
        /*06d4*/ 	.word	0x00003550
        /*06d8*/ 	.word	0x000000ff
        /*06dc*/ 	.word	0x00000160
        /*06e0*/ 	.short	0x010a
        /*06e2*/ 	.byte	0x05
	.zero		1


	//   ....[94]....
        /*06e4*/ 	.word	0x000035e0
        /*06e8*/ 	.word	0x000000ff
        /*06ec*/ 	.word	0x00000160
        /*06f0*/ 	.short	0x0106
        /*06f2*/ 	.byte	0x04
	.zero		1


	//   ....[95]....
        /*06f4*/ 	.word	0x00003620
        /*06f8*/ 	.word	0x00000000
        /*06fc*/ 	.word	0x00000160
        /*0700*/ 	.short	0x010a
        /*0702*/ 	.byte	0xff
	.zero		1


	//   ....[96]....
        /*0704*/ 	.word	0x00003860
        /*0708*/ 	.word	0x000000ff
        /*070c*/ 	.word	0x00000008
        /*0710*/ 	.short	0x010a
        /*0712*/ 	.byte	0x07
	.zero		1


	//   ....[97]....
        /*0714*/ 	.word	0x00003880
        /*0718*/ 	.word	0x000000ff
        /*071c*/ 	.word	0x00000008
        /*0720*/ 	.short	0x010a
        /*0722*/ 	.byte	0x07
	.zero		1


	//   ....[98]....
        /*0724*/ 	.word	0x00003a10
        /*0728*/ 	.word	0x000000ff
        /*072c*/ 	.word	0x00000008
        /*0730*/ 	.short	0x010a
        /*0732*/ 	.byte	0x07
	.zero		1


	//   ....[99]....
        /*0734*/ 	.word	0x00003a30
        /*0738*/ 	.word	0x000000ff
        /*073c*/ 	.word	0x00000008
        /*0740*/ 	.short	0x010a
        /*0742*/ 	.byte	0x07
	.zero		1


	//   ....[100]....
        /*0744*/ 	.word	0x00003af0
        /*0748*/ 	.word	0x000000ff
        /*074c*/ 	.word	0x00000000
        /*0750*/ 	.short	0x0101
        /*0752*/ 	.byte	0x06
	.zero		1


	//   ....[101]....
        /*0754*/ 	.word	0x00003e30
        /*0758*/ 	.word	0x00000000
        /*075c*/ 	.word	0x00000150
        /*0760*/ 	.short	0x010a
        /*0762*/ 	.byte	0xff
	.zero		1


	//   ....[102]....
        /*0764*/ 	.word	0x00003ef0
        /*0768*/ 	.word	0x00000000
        /*076c*/ 	.word	0x00000000
        /*0770*/ 	.short	0x0101
        /*0772*/ 	.byte	0xff
	.zero		1


	//   ....[103]....
        /*0774*/ 	.word	0x00003fb0
        /*0778*/ 	.word	0x000000ff
        /*077c*/ 	.word	0x00000000
        /*0780*/ 	.short	0x010a
        /*0782*/ 	.byte	0x08
	.zero		1


	//   ....[104]....
        /*0784*/ 	.word	0x00003fc0
        /*0788*/ 	.word	0x000000ff
        /*078c*/ 	.word	0x00000190
        /*0790*/ 	.short	0x010a
        /*0792*/ 	.byte	0x09
	.zero		1


	//   ....[105]....
        /*0794*/ 	.word	0x00004070
        /*0798*/ 	.word	0x000000ff
        /*079c*/ 	.word	0x00000000
        /*07a0*/ 	.short	0x010a
        /*07a2*/ 	.byte	0x08
	.zero		1


	//   ....[106]....
        /*07a4*/ 	.word	0x000041a0
        /*07a8*/ 	.word	0x000000ff
        /*07ac*/ 	.word	0x00000000
        /*07b0*/ 	.short	0x010a
        /*07b2*/ 	.byte	0x1e
	.zero		1


	//   ....[107]....
        /*07b4*/ 	.word	0x000044a0
        /*07b8*/ 	.word	0x000000ff
        /*07bc*/ 	.word	0x00000000
        /*07c0*/ 	.short	0x010a
        /*07c2*/ 	.byte	0x08
	.zero		1


	//   ....[108]....
        /*07c4*/ 	.word	0x00004530
        /*07c8*/ 	.word	0x000000ff
        /*07cc*/ 	.word	0x00000000
        /*07d0*/ 	.short	0x010a
        /*07d2*/ 	.byte	0x08
	.zero		1


	//   ....[109]....
        /*07d4*/ 	.word	0x000045c0
        /*07d8*/ 	.word	0x000000ff
        /*07dc*/ 	.word	0x00000000
        /*07e0*/ 	.short	0x010a
        /*07e2*/ 	.byte	0x08
	.zero		1


	//   ....[110]....
        /*07e4*/ 	.word	0x00004660
        /*07e8*/ 	.word	0x00000000
        /*07ec*/ 	.word	0x00000000
        /*07f0*/ 	.short	0x010a
        /*07f2*/ 	.byte	0xff
	.zero		1


	//   ....[111]....
        /*07f4*/ 	.word	0x000046a0
        /*07f8*/ 	.word	0x00000000
        /*07fc*/ 	.word	0x00000000
        /*0800*/ 	.short	0x010a
        /*0802*/ 	.byte	0xff
	.zero		1


	//   ....[112]....
        /*0804*/ 	.word	0x00004710
        /*0808*/ 	.word	0x000000ff
        /*080c*/ 	.word	0x00000000
        /*0810*/ 	.short	0x0101
        /*0812*/ 	.byte	0x05
	.zero		1


	//   ....[113]....
        /*0814*/ 	.word	0x00004750
        /*0818*/ 	.word	0x000000ff
        /*081c*/ 	.word	0x000001d0
        /*0820*/ 	.short	0x010a
        /*0822*/ 	.byte	0x07
	.zero		1


	//   ....[114]....
        /*0824*/ 	.word	0x000047a0
        /*0828*/ 	.word	0x000000ff
        /*082c*/ 	.word	0x00000000
        /*0830*/ 	.short	0x0101
        /*0832*/ 	.byte	0x05
	.zero		1


	//   ....[115]....
        /*0834*/ 	.word	0x00004ba0
        /*0838*/ 	.word	0x00000000
        /*083c*/ 	.word	0x00000150
        /*0840*/ 	.short	0x010a
        /*0842*/ 	.byte	0xff
	.zero		1


	//   ....[116]....
        /*0844*/ 	.word	0x00004c60
        /*0848*/ 	.word	0x00000000
        /*084c*/ 	.word	0x00000000
        /*0850*/ 	.short	0x0101
        /*0852*/ 	.byte	0xff
	.zero		1


	//   ....[117]....
        /*0854*/ 	.word	0x00004f80
        /*0858*/ 	.word	0x000000ff
        /*085c*/ 	.word	0x00000148
        /*0860*/ 	.short	0x010a
        /*0862*/ 	.byte	0x0d
	.zero		1


	//   ....[118]....
        /*0864*/ 	.word	0x000051a0
        /*0868*/ 	.word	0x000000ff
        /*086c*/ 	.word	0x00000128
        /*0870*/ 	.short	0x010a
        /*0872*/ 	.byte	0x10
	.zero		1


	//   ....[119]....
        /*0874*/ 	.word	0x00005420
        /*0878*/ 	.word	0x000000ff
        /*087c*/ 	.word	0x00000110
        /*0880*/ 	.short	0x010b
        /*0882*/ 	.byte	0x10
	.zero		1


	//   ....[120]....
        /*0884*/ 	.word	0x00005490
        /*0888*/ 	.word	0x000000ff
        /*088c*/ 	.word	0x00000000
        /*0890*/ 	.short	0x0101
        /*0892*/ 	.byte	0x11
	.zero		1


	//   ....[121]....
        /*0894*/ 	.word	0x000054a0
        /*0898*/ 	.word	0x000000ff
        /*089c*/ 	.word	0x00000128
        /*08a0*/ 	.short	0x010a
        /*08a2*/ 	.byte	0x0e
	.zero		1


	//   ....[122]....
        /*08a4*/ 	.word	0x00005750
        /*08a8*/ 	.word	0x000000ff
        /*08ac*/ 	.word	0x00000110
        /*08b0*/ 	.short	0x010b
        /*08b2*/ 	.byte	0x0e
	.zero		1


	//   ....[123]....
        /*08b4*/ 	.word	0x000057c0
        /*08b8*/ 	.word	0x000000ff
        /*08bc*/ 	.word	0x00000000
        /*08c0*/ 	.short	0x0101
        /*08c2*/ 	.byte	0x15
	.zero		1


	//   ....[124]....
        /*08c4*/ 	.word	0x00005810
        /*08c8*/ 	.word	0x000000ff
        /*08cc*/ 	.word	0x00000000
        /*08d0*/ 	.short	0x010a
        /*08d2*/ 	.byte	0x04
	.zero		1


	//   ....[125]....
        /*08d4*/ 	.word	0x000058a0
        /*08d8*/ 	.word	0x000000ff
        /*08dc*/ 	.word	0x00000000
        /*08e0*/ 	.short	0x010a
        /*08e2*/ 	.byte	0x04
	.zero		1


	//   ....[126]....
        /*08e4*/ 	.word	0x00005940
        /*08e8*/ 	.word	0x00000000
        /*08ec*/ 	.word	0x00000000
        /*08f0*/ 	.short	0x010a
        /*08f2*/ 	.byte	0xff
	.zero		1


	//   ....[127]....
        /*08f4*/ 	.word	0x00005c10
        /*08f8*/ 	.word	0x00000000
        /*08fc*/ 	.word	0x00000150
        /*0900*/ 	.short	0x010a
        /*0902*/ 	.byte	0xff
	.zero		1


	//   ....[128]....
        /*0904*/ 	.word	0x00005cd0
        /*0908*/ 	.word	0x00000000
        /*090c*/ 	.word	0x00000000
        /*0910*/ 	.short	0x0101
        /*0912*/ 	.byte	0xff
	.zero		1


	//   ....[129]....
        /*0914*/ 	.word	0x000067a0
        /*0918*/ 	.word	0x00000002
        /*091c*/ 	.word	0x00000110
        /*0920*/ 	.short	0x010a
        /*0922*/ 	.byte	0xff
	.zero		1


	//   ....[130]....
        /*0924*/ 	.word	0x00006800
        /*0928*/ 	.word	0x00000010
        /*092c*/ 	.word	0x00000170
        /*0930*/ 	.short	0x010a
        /*0932*/ 	.byte	0xff
	.zero		1


	//   ....[131]....
        /*0934*/ 	.word	0x00006a80
        /*0938*/ 	.word	0x00000005
        /*093c*/ 	.word	0x00000110
        /*0940*/ 	.short	0x010a
        /*0942*/ 	.byte	0xff
	.zero		1


	//   ....[132]....
        /*0944*/ 	.word	0x00006c00
        /*0948*/ 	.word	0x0000002e
        /*094c*/ 	.word	0x00000170
        /*0950*/ 	.short	0x010a
        /*0952*/ 	.byte	0xff
	.zero		1


	//   ....[133]....
        /*0954*/ 	.word	0x00006e40
        /*0958*/ 	.word	0x0000002e
        /*095c*/ 	.word	0x00000000
        /*0960*/ 	.short	0x0101
        /*0962*/ 	.byte	0xff
	.zero		1


	//   ....[134]....
        /*0964*/ 	.word	0x00008e20
        /*0968*/ 	.word	0x00000000
        /*096c*/ 	.word	0x00000000
        /*0970*/ 	.short	0x0101
        /*0972*/ 	.byte	0xff
	.zero		1


	//   ....[135]....
        /*0974*/ 	.word	0x00008ee0
        /*0978*/ 	.word	0x00000002
        /*097c*/ 	.word	0x00000110
        /*0980*/ 	.short	0x010a
        /*0982*/ 	.byte	0xff
	.zero		1


	//   ....[136]....
        /*0984*/ 	.word	0x00009160
        /*0988*/ 	.word	0x00000000
        /*098c*/ 	.word	0x00000000
        /*0990*/ 	.short	0x0101
        /*0992*/ 	.byte	0xff
	.zero		1


	//   ....[137]....
        /*0994*/ 	.word	0x00009180
        /*0998*/ 	.word	0x00000002
        /*099c*/ 	.word	0x000001c0
        /*09a0*/ 	.short	0x010a
        /*09a2*/ 	.byte	0xff
	.zero		1


	//   ....[138]....
        /*09a4*/ 	.word	0x000091e0
        /*09a8*/ 	.word	0x00000002
        /*09ac*/ 	.word	0x00000088
        /*09b0*/ 	.short	0x010a
        /*09b2*/ 	.byte	0xff
	.zero		1


	//   ....[139]....
        /*09b4*/ 	.word	0x00009240
        /*09b8*/ 	.word	0x00000002
        /*09bc*/ 	.word	0x00000088
        /*09c0*/ 	.short	0x010a
        /*09c2*/ 	.byte	0xff
	.zero		1


	//   ....[140]....
        /*09c4*/ 	.word	0x00009290
        /*09c8*/ 	.word	0x00000002
        /*09cc*/ 	.word	0x00000150
        /*09d0*/ 	.short	0x010a
        /*09d2*/ 	.byte	0xff
	.zero		1


	//   ....[141]....
        /*09d4*/ 	.word	0x000092f0
        /*09d8*/ 	.word	0x00000000
        /*09dc*/ 	.word	0x00000000
        /*09e0*/ 	.short	0x010a
        /*09e2*/ 	.byte	0xff
	.zero		1


	//   ....[142]....
        /*09e4*/ 	.word	0x00009350
        /*09e8*/ 	.word	0x00000000
        /*09ec*/ 	.word	0x00000000
        /*09f0*/ 	.short	0x010a
        /*09f2*/ 	.byte	0xff
	.zero		1


	//   ....[143]....
        /*09f4*/ 	.word	0x000093b0
        /*09f8*/ 	.word	0x00000000
        /*09fc*/ 	.word	0x00000000
        /*0a00*/ 	.short	0x010a
        /*0a02*/ 	.byte	0xff
	.zero		1


	//   ....[144]....
        /*0a04*/ 	.word	0x00009410
        /*0a08*/ 	.word	0x00000000
        /*0a0c*/ 	.word	0x00000000
        /*0a10*/ 	.short	0x010a
        /*0a12*/ 	.byte	0xff
	.zero		1


	//   ....[145]....
        /*0a14*/ 	.word	0x00009470
        /*0a18*/ 	.word	0x00000000
        /*0a1c*/ 	.word	0x00000000
        /*0a20*/ 	.short	0x010a
        /*0a22*/ 	.byte	0xff
	.zero		1


	//   ....[146]....
        /*0a24*/ 	.word	0x000094d0
        /*0a28*/ 	.word	0x00000000
        /*0a2c*/ 	.word	0x00000000
        /*0a30*/ 	.short	0x010a
        /*0a32*/ 	.byte	0xff
	.zero		1


	//   ....[147]....
        /*0a34*/ 	.word	0x00009530
        /*0a38*/ 	.word	0x00000000
        /*0a3c*/ 	.word	0x00000000
        /*0a40*/ 	.short	0x010a
        /*0a42*/ 	.byte	0xff
	.zero		1


	//   ....[148]....
        /*0a44*/ 	.word	0x00009590
        /*0a48*/ 	.word	0x00000000
        /*0a4c*/ 	.word	0x00000000
        /*0a50*/ 	.short	0x010a
        /*0a52*/ 	.byte	0xff
	.zero		1


	//   ....[149]....
        /*0a54*/ 	.word	0x000095f0
        /*0a58*/ 	.word	0x00000000
        /*0a5c*/ 	.word	0x00000000
        /*0a60*/ 	.short	0x010a
        /*0a62*/ 	.byte	0xff
	.zero		1


	//   ....[150]....
        /*0a64*/ 	.word	0x00009650
        /*0a68*/ 	.word	0x00000000
        /*0a6c*/ 	.word	0x00000000
        /*0a70*/ 	.short	0x010a
        /*0a72*/ 	.byte	0xff
	.zero		1


	//   ....[151]....
        /*0a74*/ 	.word	0x000096b0
        /*0a78*/ 	.word	0x00000000
        /*0a7c*/ 	.word	0x00000000
        /*0a80*/ 	.short	0x010a
        /*0a82*/ 	.byte	0xff
	.zero		1


	//   ....[152]....
        /*0a84*/ 	.word	0x00009710
        /*0a88*/ 	.word	0x00000000
        /*0a8c*/ 	.word	0x00000000
        /*0a90*/ 	.short	0x010a
        /*0a92*/ 	.byte	0xff
	.zero		1


	//   ....[153]....
        /*0a94*/ 	.word	0x00009770
        /*0a98*/ 	.word	0x00000000
        /*0a9c*/ 	.word	0x00000000
        /*0aa0*/ 	.short	0x010a
        /*0aa2*/ 	.byte	0xff
	.zero		1


	//   ....[154]....
        /*0aa4*/ 	.word	0x000097d0
        /*0aa8*/ 	.word	0x00000000
        /*0aac*/ 	.word	0x00000000
        /*0ab0*/ 	.short	0x010a
        /*0ab2*/ 	.byte	0xff
	.zero		1


	//   ....[155]....
        /*0ab4*/ 	.word	0x00009830
        /*0ab8*/ 	.word	0x00000000
        /*0abc*/ 	.word	0x00000000
        /*0ac0*/ 	.short	0x010a
        /*0ac2*/ 	.byte	0xff
	.zero		1


	//   ....[156]....
        /*0ac4*/ 	.word	0x00009890
        /*0ac8*/ 	.word	0x00000000
        /*0acc*/ 	.word	0x00000000
        /*0ad0*/ 	.short	0x010a
        /*0ad2*/ 	.byte	0xff
	.zero		1


	//   ....[157]....
        /*0ad4*/ 	.word	0x000098e0
        /*0ad8*/ 	.word	0x00000000
        /*0adc*/ 	.word	0x000001b0
        /*0ae0*/ 	.short	0x010a
        /*0ae2*/ 	.byte	0xff
	.zero		1


	//   ....[158]....
        /*0ae4*/ 	.word	0x00009940
        /*0ae8*/ 	.word	0x00000000
        /*0aec*/ 	.word	0x00000160
        /*0af0*/ 	.short	0x010a
        /*0af2*/ 	.byte	0xff
	.zero		1


	//   ....[159]....
        /*0af4*/ 	.word	0x00009990
        /*0af8*/ 	.word	0x00000000
        /*0afc*/ 	.word	0x00000150
        /*0b00*/ 	.short	0x010a
        /*0b02*/ 	.byte	0xff
	.zero		1


	//   ....[160]....
        /*0b04*/ 	.word	0x000099f0
        /*0b08*/ 	.word	0x00000000
        /*0b0c*/ 	.word	0x00000160
        /*0b10*/ 	.short	0x010a
        /*0b12*/ 	.byte	0xff
	.zero		1


	//   ....[161]....
        /*0b14*/ 	.word	0x00009a50
        /*0b18*/ 	.word	0x00000004
        /*0b1c*/ 	.word	0x00000008
        /*0b20*/ 	.short	0x010a
        /*0b22*/ 	.byte	0xff
	.zero		1


	//   ....[162]....
        /*0b24*/ 	.word	0x00009b30
        /*0b28*/ 	.word	0x00000002
        /*0b2c*/ 	.word	0x00000008
        /*0b30*/ 	.short	0x010a
        /*0b32*/ 	.byte	0xff
	.zero		1


	//   ....[163]....
        /*0b34*/ 	.word	0x00009b80
        /*0b38*/ 	.word	0x00000000
        /*0b3c*/ 	.word	0x00000150
        /*0b40*/ 	.short	0x010a
        /*0b42*/ 	.byte	0xff
	.zero		1


	//   ....[164]....
        /*0b44*/ 	.word	0x00009be0
        /*0b48*/ 	.word	0x00000000
        /*0b4c*/ 	.word	0x00000190
        /*0b50*/ 	.short	0x010a
        /*0b52*/ 	.byte	0xff
	.zero		1


	//   ....[165]....
        /*0b54*/ 	.word	0x00009c40
        /*0b58*/ 	.word	0x00000000
        /*0b5c*/ 	.word	0x00000000
        /*0b60*/ 	.short	0x010a
        /*0b62*/ 	.byte	0xff
	.zero		1


	//   ....[166]....
        /*0b64*/ 	.word	0x00009ca0
        /*0b68*/ 	.word	0x00000000
        /*0b6c*/ 	.word	0x00000000
        /*0b70*/ 	.short	0x010a
        /*0b72*/ 	.byte	0xff
	.zero		1


	//   ....[167]....
        /*0b74*/ 	.word	0x00009d00
        /*0b78*/ 	.word	0x00000000
        /*0b7c*/ 	.word	0x00000000
        /*0b80*/ 	.short	0x010a
        /*0b82*/ 	.byte	0xff
	.zero		1


	//   ....[168]....
        /*0b84*/ 	.word	0x00009d60
        /*0b88*/ 	.word	0x00000000
        /*0b8c*/ 	.word	0x00000000
        /*0b90*/ 	.short	0x010a
        /*0b92*/ 	.byte	0xff
	.zero		1


	//   ....[169]....
        /*0b94*/ 	.word	0x00009dc0
        /*0b98*/ 	.word	0x00000000
        /*0b9c*/ 	.word	0x000001d0
        /*0ba0*/ 	.short	0x010a
        /*0ba2*/ 	.byte	0xff
	.zero		1


	//   ....[170]....
        /*0ba4*/ 	.word	0x00009e10
        /*0ba8*/ 	.word	0x00000000
        /*0bac*/ 	.word	0x00000150
        /*0bb0*/ 	.short	0x010a
        /*0bb2*/ 	.byte	0xff
	.zero		1


	//   ....[171]....
        /*0bb4*/ 	.word	0x00009e70
        /*0bb8*/ 	.word	0x00000000
        /*0bbc*/ 	.word	0x00000148
        /*0bc0*/ 	.short	0x010a
        /*0bc2*/ 	.byte	0xff
	.zero		1


	//   ....[172]....
        /*0bc4*/ 	.word	0x00009ed0
        /*0bc8*/ 	.word	0x00000000
        /*0bcc*/ 	.word	0x00000128
        /*0bd0*/ 	.short	0x010a
        /*0bd2*/ 	.byte	0xff
	.zero		1


	//   ....[173]....
        /*0bd4*/ 	.word	0x00009f30
        /*0bd8*/ 	.word	0x00000000
        /*0bdc*/ 	.word	0x00000128
        /*0be0*/ 	.short	0x010a
        /*0be2*/ 	.byte	0xff
	.zero		1


	//   ....[174]....
        /*0be4*/ 	.word	0x00009f90
        /*0be8*/ 	.word	0x00000000
        /*0bec*/ 	.word	0x00000000
        /*0bf0*/ 	.short	0x010a
        /*0bf2*/ 	.byte	0xff
	.zero		1


	//   ....[175]....
        /*0bf4*/ 	.word	0x00009ff0
        /*0bf8*/ 	.word	0x00000000
        /*0bfc*/ 	.word	0x00000000
        /*0c00*/ 	.short	0x010a
        /*0c02*/ 	.byte	0xff
	.zero		1


	//   ....[176]....
        /*0c04*/ 	.word	0x0000a040
        /*0c08*/ 	.word	0x00000000
        /*0c0c*/ 	.word	0x00000150
        /*0c10*/ 	.short	0x010a
        /*0c12*/ 	.byte	0xff
	.zero		1


	//   ....[177]....
        /*0c14*/ 	.word	0x0000a090
        /*0c18*/ 	.word	0x00000005
        /*0c1c*/ 	.word	0x00000110
        /*0c20*/ 	.short	0x010a
        /*0c22*/ 	.byte	0xff
	.zero		1


	//   ....[178]....
        /*0c24*/ 	.word	0x0000a0e0
        /*0c28*/ 	.word	0x0000002e
        /*0c2c*/ 	.word	0x00000170
        /*0c30*/ 	.short	0x010a
        /*0c32*/ 	.byte	0xff
	.zero		1


	//----- nvinfo : EIATTR_NUM_MBARRIERS
	.align		4
.L_49:
        /*0c34*/ 	.byte	0x03, 0x38
        /*0c36*/ 	.short	0x003b


	//----- nvinfo : EIATTR_EXIT_INSTR_OFFSETS
	.align		4
        /*0c38*/ 	.byte	0x04, 0x1c
        /*0c3a*/ 	.short	(.L_51 - .L_50)


	//   ....[0]....
.L_50:
        /*0c3c*/ 	.word	0x000030f0


	//   ....[1]....
        /*0c40*/ 	.word	0x000035f0


	//   ....[2]....
        /*0c44*/ 	.word	0x00003650


	//   ....[3]....
        /*0c48*/ 	.word	0x000049d0


	//   ....[4]....
        /*0c4c*/ 	.word	0x00005970


	//   ....[5]....
        /*0c50*/ 	.word	0x000059b0


	//   ....[6]....
        /*0c54*/ 	.word	0x00009050


	//   ....[7]....
        /*0c58*/ 	.word	0x000090d0


	//   ....[8]....
        /*0c5c*/ 	.word	0x00009100


	//   ....[9]....
        /*0c60*/ 	.word	0x00009170


	//----- nvinfo : EIATTR_MAX_THREADS
	.align		4
.L_51:
        /*0c64*/ 	.byte	0x04, 0x05
        /*0c66*/ 	.short	(.L_53 - .L_52)
.L_52:
        /*0c68*/ 	.word	0x00000100
        /*0c6c*/ 	.word	0x00000001
        /*0c70*/ 	.word	0x00000001


	//----- nvinfo : EIATTR_CRS_STACK_SIZE
	.align		4
.L_53:
        /*0c74*/ 	.byte	0x04, 0x1e
        /*0c76*/ 	.short	(.L_55 - .L_54)
.L_54:
        /*0c78*/ 	.word	0x00000000


	//----- nvinfo : EIATTR_CBANK_PARAM_SIZE
	.align		4
.L_55:
        /*0c7c*/ 	.byte	0x03, 0x19
        /*0c7e*/ 	.short	0x0800


	//----- nvinfo : EIATTR_PARAM_CBANK
	.align		4
        /*0c80*/ 	.byte	0x04, 0x0a
        /*0c82*/ 	.short	(.L_57 - .L_56)
	.align		4
.L_56:
        /*0c84*/ 	.word	index@(.nv.constant0._ZN7cutlass13device_kernelINS_4gemm6kernel13GemmUniversalIN4cute5tupleIJiiiiEEENS1_10collective13CollectiveMmaINS1_35MainloopSm100TmaUmmaWarpSpecializedILi17ELi2ELi4ENS5_IJNS4_1CILi2EEENSA_ILi1EEESC_EEEEENS5_IJNSA_ILi128EEENSA_ILi64EEESG_EEENS_10bfloat16_tENS5_IJlSC_lEEESI_SJ_NS4_8TiledMMAINS4_8MMA_AtomIJNS4_26SM100_MMA_F16BF16_2x1SM_SSISI_SI_fLi128ELi64ELNS4_4UMMA5MajorE0ELSO_0ELNSN_7ScaleInE0ELSP_0EEEEEENS4_6LayoutINS5_IJSC_SC_SC_EEENS5_IJNSA_ILi0EEESU_SU_EEEEENS5_IJNS4_10UnderscoreESX_SX_EEEEENS4_18SM100_TMA_2SM_LOADENS4_14ComposedLayoutINS4_7SwizzleILi3ELi4ELi3EEENS4_18smem_ptr_flag_bitsILi16EEENSS_INS5_IJNSA_ILi8EEESG_EEENS5_IJSG_SC_EEEEEEEvNS4_8identityES10_S1A_vS1B_EENS_8epilogue10collective18CollectiveEpilogueINS1D_23Sm100TmaWarpSpecializedILi3ELi2ELi16ELb1ELb0EEEJNS5_IJSG_SG_SG_EEENS5_IJNSS_ISG_SC_EENSS_INS5_IJNSA_ILi16EEESB_EEENS5_IJSC_NSA_ILi32EEEEEEEEEEESI_SJ_SI_SJ_NS1D_6fusion15FusionCallbacksIS1H_NS1Q_13LinCombEltActINS1D_6thread7SigmoidESI_fSI_fLNS_15FloatRoundStyleE2EEES1I_S1P_JEEENS4_5SM1004TMEM4LOAD26SM100_TMEM_LOAD_32dp32b16xENS4_13SM90_TMA_LOADENS11_INS12_ILi1ELi4ELi3EEES15_NSS_INS5_IJS16_S1K_EEENS5_IJS1K_SC_EEEEEEENS4_39AutoVectorizingCopyWithAssumedAlignmentILi128EEENS4_14SM90_TMA_STOREES27_S29_S29_EEEvvEEEEvNT_6ParamsE)
        /*0c88*/ 	.short	0x0380
        /*0c8a*/ 	.short	0x0800


	//----- nvinfo : EIATTR_SW_WAR
	.align		4
.L_57:
        /*0c8c*/ 	.byte	0x04, 0x36
        /*0c8e*/ 	.short	(.L_59 - .L_58)
.L_58:
        /*0c90*/ 	.word	0x00000008
.L_59:


//--------------------- .nv.callgraph             --------------------------
	.section	.nv.callgraph,"",@"SHT_CUDA_CALLGRAPH"
	.align	4
	.sectionentsize	8
	.align		4
        /*0000*/ 	.word	0x00000000
	.align		4
        /*0004*/ 	.word	0xffffffff
	.align		4
        /*0008*/ 	.word	index@(_ZN7cutlass13device_kernelINS_4gemm6kernel13GemmUniversalIN4cute5tupleIJiiiiEEENS1_10collective13CollectiveMmaINS1_35MainloopSm100TmaUmmaWarpSpecializedILi17ELi2ELi4ENS5_IJNS4_1CILi2EEENSA_ILi1EEESC_EEEEENS5_IJNSA_ILi128EEENSA_ILi64EEESG_EEENS_10bfloat16_tENS5_IJlSC_lEEESI_SJ_NS4_8TiledMMAINS4_8MMA_AtomIJNS4_26SM100_MMA_F16BF16_2x1SM_SSISI_SI_fLi128ELi64ELNS4_4UMMA5MajorE0ELSO_0ELNSN_7ScaleInE0ELSP_0EEEEEENS4_6LayoutINS5_IJSC_SC_SC_EEENS5_IJNSA_ILi0EEESU_SU_EEEEENS5_IJNS4_10UnderscoreESX_SX_EEEEENS4_18SM100_TMA_2SM_LOADENS4_14ComposedLayoutINS4_7SwizzleILi3ELi4ELi3EEENS4_18smem_ptr_flag_bitsILi16EEENSS_INS5_IJNSA_ILi8EEESG_EEENS5_IJSG_SC_EEEEEEEvNS4_8identityES10_S1A_vS1B_EENS_8epilogue10collective18CollectiveEpilogueINS1D_23Sm100TmaWarpSpecializedILi3ELi2ELi16ELb1ELb0EEEJNS5_IJSG_SG_SG_EEENS5_IJNSS_ISG_SC_EENSS_INS5_IJNSA_ILi16EEESB_EEENS5_IJSC_NSA_ILi32EEEEEEEEEEESI_SJ_SI_SJ_NS1D_6fusion15FusionCallbacksIS1H_NS1Q_13LinCombEltActINS1D_6thread7SigmoidESI_fSI_fLNS_15FloatRoundStyleE2EEES1I_S1P_JEEENS4_5SM1004TMEM4LOAD26SM100_TMEM_LOAD_32dp32b16xENS4_13SM90_TMA_LOADENS11_INS12_ILi1ELi4ELi3EEES15_NSS_INS5_IJS16_S1K_EEENS5_IJS1K_SC_EEEEEEENS4_39AutoVectorizingCopyWithAssumedAlignmentILi128EEENS4_14SM90_TMA_STOREES27_S29_S29_EEEvvEEEEvNT_6ParamsE)
	.align		4
        /*000c*/ 	.word	index@(__assertfail)
	.align		4
        /*0010*/ 	.word	0x00000000
	.align		4
        /*0014*/ 	.word	0xfffffffe
	.align		4
        /*0018*/ 	.word	0x00000000
	.align		4
        /*001c*/ 	.word	0xfffffffd
	.align		4
        /*0020*/ 	.word	0x00000000
	.align		4
        /*0024*/ 	.word	0xfffffffc


//--------------------- .nv.constant4             --------------------------
	.section	.nv.constant4,"a",@progbits
	.align	8
	.align		8
.nv.constant4:
        /*0000*/ 	.dword	__assertfail
	.align		8
        /*0008*/ 	.dword	__unnamed_1
	.align		8
        /*0010*/ 	.dword	__unnamed_2
	.align		8
        /*0018*/ 	.dword	_ZN39_INTERNAL_9465b587_4_k_cu_342653fc_29874cuda3std3__45__cpo5beginE
	.align		8
        /*0020*/ 	.dword	_ZN39_INTERNAL_9465b587_4_k_cu_342653fc_29874cuda3std3__45__cpo3endE
	.align		8
        /*0028*/ 	.dword	_ZN39_INTERNAL_9465b587_4_k_cu_342653fc_29874cuda3std3__45__cpo6cbeginE
	.align		8
        /*0030*/ 	.dword	_ZN39_INTERNAL_9465b587_4_k_cu_342653fc_29874cuda3std3__45__cpo4cendE
	.align		8
        /*0038*/ 	.dword	_ZN39_INTERNAL_9465b587_4_k_cu_342653fc_29874cuda3std3__441_GLOBAL__N__9465b587_4_k_cu_342653fc_29876ignoreE
	.align		8
        /*0040*/ 	.dword	_ZN39_INTERNAL_9465b587_4_k_cu_342653fc_29874cuda3std3__419piecewise_constructE
	.align		8
        /*0048*/ 	.dword	_ZN39_INTERNAL_9465b587_4_k_cu_342653fc_29874cuda3std3__48in_placeE
	.align		8
        /*0050*/ 	.dword	_ZN39_INTERNAL_9465b587_4_k_cu_342653fc_29874cuda3std6ranges3__45__cpo4swapE
	.align		8
        /*0058*/ 	.dword	_ZN39_INTERNAL_9465b587_4_k_cu_342653fc_29874cuda3std6ranges3__45__cpo9iter_moveE
	.align		8
        /*0060*/ 	.dword	_ZN39_INTERNAL_9465b587_4_k_cu_342653fc_29874cute7productE
	.align		8
        /*0068*/ 	.dword	_ZN39_INTERNAL_9465b587_4_k_cu_342653fc_29874cute1_E
	.align		8
        /*0070*/ 	.dword	$str$25
	.align		8
        /*0078*/ 	.dword	$str$26
	.align		8
        /*0080*/ 	.dword	$str$27
	.align		8
        /*0088*/ 	.dword	$str$28


//--------------------- .text._ZN7cutlass13device_kernelINS_4gemm6kernel13GemmUniversalIN4cute5tupleIJiiiiEEENS1_10collective13CollectiveMmaINS1_35MainloopSm100TmaUmmaWarpSpecializedILi17ELi2ELi4ENS5_IJNS4_1CILi2EEENSA_ILi1EEESC_EEEEENS5_IJNSA_ILi128EEENSA_ILi64EEESG_EEENS_10bfloat16_tENS5_IJlSC_lEEESI_SJ_NS4_8TiledMMAINS4_8MMA_AtomIJNS4_26SM100_MMA_F16BF16_2x1SM_SSISI_SI_fLi128ELi64ELNS4_4UMMA5MajorE0ELSO_0ELNSN_7ScaleInE0ELSP_0EEEEEENS4_6LayoutINS5_IJSC_SC_SC_EEENS5_IJNSA_ILi0EEESU_SU_EEEEENS5_IJNS4_10UnderscoreESX_SX_EEEEENS4_18SM100_TMA_2SM_LOADENS4_14ComposedLayoutINS4_7SwizzleILi3ELi4ELi3EEENS4_18smem_ptr_flag_bitsILi16EEENSS_INS5_IJNSA_ILi8EEESG_EEENS5_IJSG_SC_EEEEEEEvNS4_8identityES10_S1A_vS1B_EENS_8epilogue10collective18CollectiveEpilogueINS1D_23Sm100TmaWarpSpecializedILi3ELi2ELi16ELb1ELb0EEEJNS5_IJSG_SG_SG_EEENS5_IJNSS_ISG_SC_EENSS_INS5_IJNSA_ILi16EEESB_EEENS5_IJSC_NSA_ILi32EEEEEEEEEEESI_SJ_SI_SJ_NS1D_6fusion15FusionCallbacksIS1H_NS1Q_13LinCombEltActINS1D_6thread7SigmoidESI_fSI_fLNS_15FloatRoundStyleE2EEES1I_S1P_JEEENS4_5SM1004TMEM4LOAD26SM100_TMEM_LOAD_32dp32b16xENS4_13SM90_TMA_LOADENS11_INS12_ILi1ELi4ELi3EEES15_NSS_INS5_IJS16_S1K_EEENS5_IJS1K_SC_EEEEEEENS4_39AutoVectorizingCopyWithAssumedAlignmentILi128EEENS4_14SM90_TMA_STOREES27_S29_S29_EEEvvEEEEvNT_6ParamsE --------------------------
	.section	.text._ZN7cutlass13device_kernelINS_4gemm6kernel13GemmUniversalIN4cute5tupleIJiiiiEEENS1_10collective13CollectiveMmaINS1_35MainloopSm100TmaUmmaWarpSpecializedILi17ELi2ELi4ENS5_IJNS4_1CILi2EEENSA_ILi1EEESC_EEEEENS5_IJNSA_ILi128EEENSA_ILi64EEESG_EEENS_10bfloat16_tENS5_IJlSC_lEEESI_SJ_NS4_8TiledMMAINS4_8MMA_AtomIJNS4_26SM100_MMA_F16BF16_2x1SM_SSISI_SI_fLi128ELi64ELNS4_4UMMA5MajorE0ELSO_0ELNSN_7ScaleInE0ELSP_0EEEEEENS4_6LayoutINS5_IJSC_SC_SC_EEENS5_IJNSA_ILi0EEESU_SU_EEEEENS5_IJNS4_10UnderscoreESX_SX_EEEEENS4_18SM100_TMA_2SM_LOADENS4_14ComposedLayoutINS4_7SwizzleILi3ELi4ELi3EEENS4_18smem_ptr_flag_bitsILi16EEENSS_INS5_IJNSA_ILi8EEESG_EEENS5_IJSG_SC_EEEEEEEvNS4_8identityES10_S1A_vS1B_EENS_8epilogue10collective18CollectiveEpilogueINS1D_23Sm100TmaWarpSpecializedILi3ELi2ELi16ELb1ELb0EEEJNS5_IJSG_SG_SG_EEENS5_IJNSS_ISG_SC_EENSS_INS5_IJNSA_ILi16EEESB_EEENS5_IJSC_NSA_ILi32EEEEEEEEEEESI_SJ_SI_SJ_NS1D_6fusion15FusionCallbacksIS1H_NS1Q_13LinCombEltActINS1D_6thread7SigmoidESI_fSI_fLNS_15FloatRoundStyleE2EEES1I_S1P_JEEENS4_5SM1004TMEM4LOAD26SM100_TMEM_LOAD_32dp32b16xENS4_13SM90_TMA_LOADENS11_INS12_ILi1ELi4ELi3EEES15_NSS_INS5_IJS16_S1K_EEENS5_IJS1K_SC_EEEEEEENS4_39AutoVectorizingCopyWithAssumedAlignmentILi128EEENS4_14SM90_TMA_STOREES27_S29_S29_EEEvvEEEEvNT_6ParamsE,"ax",@progbits
	.align	128
.text._ZN7cutlass13device_kernelINS_4gemm6kernel13GemmUniversalIN4cute5tupleIJiiiiEEENS1_10collective13CollectiveMmaINS1_35MainloopSm100TmaUmmaWarpSpecializedILi17ELi2ELi4ENS5_IJNS4_1CILi2EEENSA_ILi1EEESC_EEEEENS5_IJNSA_ILi128EEENSA_ILi64EEESG_EEENS_10bfloat16_tENS5_IJlSC_lEEESI_SJ_NS4_8TiledMMAINS4_8MMA_AtomIJNS4_26SM100_MMA_F16BF16_2x1SM_SSISI_SI_fLi128ELi64ELNS4_4UMMA5MajorE0ELSO_0ELNSN_7ScaleInE0ELSP_0EEEEEENS4_6LayoutINS5_IJSC_SC_SC_EEENS5_IJNSA_ILi0EEESU_SU_EEEEENS5_IJNS4_10UnderscoreESX_SX_EEEEENS4_18SM100_TMA_2SM_LOADENS4_14ComposedLayoutINS4_7SwizzleILi3ELi4ELi3EEENS4_18smem_ptr_flag_bitsILi16EEENSS_INS5_IJNSA_ILi8EEESG_EEENS5_IJSG_SC_EEEEEEEvNS4_8identityES10_S1A_vS1B_EENS_8epilogue10collective18CollectiveEpilogueINS1D_23Sm100TmaWarpSpecializedILi3ELi2ELi16ELb1ELb0EEEJNS5_IJSG_SG_SG_EEENS5_IJNSS_ISG_SC_EENSS_INS5_IJNSA_ILi16EEESB_EEENS5_IJSC_NSA_ILi32EEEEEEEEEEESI_SJ_SI_SJ_NS1D_6fusion15FusionCallbacksIS1H_NS1Q_13LinCombEltActINS1D_6thread7SigmoidESI_fSI_fLNS_15FloatRoundStyleE2EEES1I_S1P_JEEENS4_5SM1004TMEM4LOAD26SM100_TMEM_LOAD_32dp32b16xENS4_13SM90_TMA_LOADENS11_INS12_ILi1ELi4ELi3EEES15_NSS_INS5_IJS16_S1K_EEENS5_IJS1K_SC_EEEEEEENS4_39AutoVectorizingCopyWithAssumedAlignmentILi128EEENS4_14SM90_TMA_STOREES27_S29_S29_EEEvvEEEEvNT_6ParamsE:
        .type           _ZN7cutlass13device_kernelINS_4gemm6kernel13GemmUniversalIN4cute5tupleIJiiiiEEENS1_10collective13CollectiveMmaINS1_35MainloopSm100TmaUmmaWarpSpecializedILi17ELi2ELi4ENS5_IJNS4_1CILi2EEENSA_ILi1EEESC_EEEEENS5_IJNSA_ILi128EEENSA_ILi64EEESG_EEENS_10bfloat16_tENS5_IJlSC_lEEESI_SJ_NS4_8TiledMMAINS4_8MMA_AtomIJNS4_26SM100_MMA_F16BF16_2x1SM_SSISI_SI_fLi128ELi64ELNS4_4UMMA5MajorE0ELSO_0ELNSN_7ScaleInE0ELSP_0EEEEEENS4_6LayoutINS5_IJSC_SC_SC_EEENS5_IJNSA_ILi0EEESU_SU_EEEEENS5_IJNS4_10UnderscoreESX_SX_EEEEENS4_18SM100_TMA_2SM_LOADENS4_14ComposedLayoutINS4_7SwizzleILi3ELi4ELi3EEENS4_18smem_ptr_flag_bitsILi16EEENSS_INS5_IJNSA_ILi8EEESG_EEENS5_IJSG_SC_EEEEEEEvNS4_8identityES10_S1A_vS1B_EENS_8epilogue10collective18CollectiveEpilogueINS1D_23Sm100TmaWarpSpecializedILi3ELi2ELi16ELb1ELb0EEEJNS5_IJSG_SG_SG_EEENS5_IJNSS_ISG_SC_EENSS_INS5_IJNSA_ILi16EEESB_EEENS5_IJSC_NSA_ILi32EEEEEEEEEEESI_SJ_SI_SJ_NS1D_6fusion15FusionCallbacksIS1H_NS1Q_13LinCombEltActINS1D_6thread7SigmoidESI_fSI_fLNS_15FloatRoundStyleE2EEES1I_S1P_JEEENS4_5SM1004TMEM4LOAD26SM100_TMEM_LOAD_32dp32b16xENS4_13SM90_TMA_LOADENS11_INS12_ILi1ELi4ELi3EEES15_NSS_INS5_IJS16_S1K_EEENS5_IJS1K_SC_EEEEEEENS4_39AutoVectorizingCopyWithAssumedAlignmentILi128EEENS4_14SM90_TMA_STOREES27_S29_S29_EEEvvEEEEvNT_6ParamsE,@function
        .size           _ZN7cutlass13device_kernelINS_4gemm6kernel13GemmUniversalIN4cute5tupleIJiiiiEEENS1_10collective13CollectiveMmaINS1_35MainloopSm100TmaUmmaWarpSpecializedILi17ELi2ELi4ENS5_IJNS4_1CILi2EEENSA_ILi1EEESC_EEEEENS5_IJNSA_ILi128EEENSA_ILi64EEESG_EEENS_10bfloat16_tENS5_IJlSC_lEEESI_SJ_NS4_8TiledMMAINS4_8MMA_AtomIJNS4_26SM100_MMA_F16BF16_2x1SM_SSISI_SI_fLi128ELi64ELNS4_4UMMA5MajorE0ELSO_0ELNSN_7ScaleInE0ELSP_0EEEEEENS4_6LayoutINS5_IJSC_SC_SC_EEENS5_IJNSA_ILi0EEESU_SU_EEEEENS5_IJNS4_10UnderscoreESX_SX_EEEEENS4_18SM100_TMA_2SM_LOADENS4_14ComposedLayoutINS4_7SwizzleILi3ELi4ELi3EEENS4_18smem_ptr_flag_bitsILi16EEENSS_INS5_IJNSA_ILi8EEESG_EEENS5_IJSG_SC_EEEEEEEvNS4_8identityES10_S1A_vS1B_EENS_8epilogue10collective18CollectiveEpilogueINS1D_23Sm100TmaWarpSpecializedILi3ELi2ELi16ELb1ELb0EEEJNS5_IJSG_SG_SG_EEENS5_IJNSS_ISG_SC_EENSS_INS5_IJNSA_ILi16EEESB_EEENS5_IJSC_NSA_ILi32EEEEEEEEEEESI_SJ_SI_SJ_NS1D_6fusion15FusionCallbacksIS1H_NS1Q_13LinCombEltActINS1D_6thread7SigmoidESI_fSI_fLNS_15FloatRoundStyleE2EEES1I_S1P_JEEENS4_5SM1004TMEM4LOAD26SM100_TMEM_LOAD_32dp32b16xENS4_13SM90_TMA_LOADENS11_INS12_ILi1ELi4ELi3EEES15_NSS_INS5_IJS16_S1K_EEENS5_IJS1K_SC_EEEEEEENS4_39AutoVectorizingCopyWithAssumedAlignmentILi128EEENS4_14SM90_TMA_STOREES27_S29_S29_EEEvvEEEEvNT_6ParamsE,(.L_x_265 - _ZN7cutlass13device_kernelINS_4gemm6kernel13GemmUniversalIN4cute5tupleIJiiiiEEENS1_10collective13CollectiveMmaINS1_35MainloopSm100TmaUmmaWarpSpecializedILi17ELi2ELi4ENS5_IJNS4_1CILi2EEENSA_ILi1EEESC_EEEEENS5_IJNSA_ILi128EEENSA_ILi64EEESG_EEENS_10bfloat16_tENS5_IJlSC_lEEESI_SJ_NS4_8TiledMMAINS4_8MMA_AtomIJNS4_26SM100_MMA_F16BF16_2x1SM_SSISI_SI_fLi128ELi64ELNS4_4UMMA5MajorE0ELSO_0ELNSN_7ScaleInE0ELSP_0EEEEEENS4_6LayoutINS5_IJSC_SC_SC_EEENS5_IJNSA_ILi0EEESU_SU_EEEEENS5_IJNS4_10UnderscoreESX_SX_EEEEENS4_18SM100_TMA_2SM_LOADENS4_14ComposedLayoutINS4_7SwizzleILi3ELi4ELi3EEENS4_18smem_ptr_flag_bitsILi16EEENSS_INS5_IJNSA_ILi8EEESG_EEENS5_IJSG_SC_EEEEEEEvNS4_8identityES10_S1A_vS1B_EENS_8epilogue10collective18CollectiveEpilogueINS1D_23Sm100TmaWarpSpecializedILi3ELi2ELi16ELb1ELb0EEEJNS5_IJSG_SG_SG_EEENS5_IJNSS_ISG_SC_EENSS_INS5_IJNSA_ILi16EEESB_EEENS5_IJSC_NSA_ILi32EEEEEEEEEEESI_SJ_SI_SJ_NS1D_6fusion15FusionCallbacksIS1H_NS1Q_13LinCombEltActINS1D_6thread7SigmoidESI_fSI_fLNS_15FloatRoundStyleE2EEES1I_S1P_JEEENS4_5SM1004TMEM4LOAD26SM100_TMEM_LOAD_32dp32b16xENS4_13SM90_TMA_LOADENS11_INS12_ILi1ELi4ELi3EEES15_NSS_INS5_IJS16_S1K_EEENS5_IJS1K_SC_EEEEEEENS4_39AutoVectorizingCopyWithAssumedAlignmentILi128EEENS4_14SM90_TMA_STOREES27_S29_S29_EEEvvEEEEvNT_6ParamsE)
        .other          _ZN7cutlass13device_kernelINS_4gemm6kernel13GemmUniversalIN4cute5tupleIJiiiiEEENS1_10collective13CollectiveMmaINS1_35MainloopSm100TmaUmmaWarpSpecializedILi17ELi2ELi4ENS5_IJNS4_1CILi2EEENSA_ILi1EEESC_EEEEENS5_IJNSA_ILi128EEENSA_ILi64EEESG_EEENS_10bfloat16_tENS5_IJlSC_lEEESI_SJ_NS4_8TiledMMAINS4_8MMA_AtomIJNS4_26SM100_MMA_F16BF16_2x1SM_SSISI_SI_fLi128ELi64ELNS4_4UMMA5MajorE0ELSO_0ELNSN_7ScaleInE0ELSP_0EEEEEENS4_6LayoutINS5_IJSC_SC_SC_EEENS5_IJNSA_ILi0EEESU_SU_EEEEENS5_IJNS4_10UnderscoreESX_SX_EEEEENS4_18SM100_TMA_2SM_LOADENS4_14ComposedLayoutINS4_7SwizzleILi3ELi4ELi3EEENS4_18smem_ptr_flag_bitsILi16EEENSS_INS5_IJNSA_ILi8EEESG_EEENS5_IJSG_SC_EEEEEEEvNS4_8identityES10_S1A_vS1B_EENS_8epilogue10collective18CollectiveEpilogueINS1D_23Sm100TmaWarpSpecializedILi3ELi2ELi16ELb1ELb0EEEJNS5_IJSG_SG_SG_EEENS5_IJNSS_ISG_SC_EENSS_INS5_IJNSA_ILi16EEESB_EEENS5_IJSC_NSA_ILi32EEEEEEEEEEESI_SJ_SI_SJ_NS1D_6fusion15FusionCallbacksIS1H_NS1Q_13LinCombEltActINS1D_6thread7SigmoidESI_fSI_fLNS_15FloatRoundStyleE2EEES1I_S1P_JEEENS4_5SM1004TMEM4LOAD26SM100_TMEM_LOAD_32dp32b16xENS4_13SM90_TMA_LOADENS11_INS12_ILi1ELi4ELi3EEES15_NSS_INS5_IJS16_S1K_EEENS5_IJS1K_SC_EEEEEEENS4_39AutoVectorizingCopyWithAssumedAlignmentILi128EEENS4_14SM90_TMA_STOREES27_S29_S29_EEEvvEEEEvNT_6ParamsE,@"STO_CUDA_ENTRY STV_DEFAULT"
_ZN7cutlass13device_kernelINS_4gemm6kernel13GemmUniversalIN4cute5tupleIJiiiiEEENS1_10collective13CollectiveMmaINS1_35MainloopSm100TmaUmmaWarpSpecializedILi17ELi2ELi4ENS5_IJNS4_1CILi2EEENSA_ILi1EEESC_EEEEENS5_IJNSA_ILi128EEENSA_ILi64EEESG_EEENS_10bfloat16_tENS5_IJlSC_lEEESI_SJ_NS4_8TiledMMAINS4_8MMA_AtomIJNS4_26SM100_MMA_F16BF16_2x1SM_SSISI_SI_fLi128ELi64ELNS4_4UMMA5MajorE0ELSO_0ELNSN_7ScaleInE0ELSP_0EEEEEENS4_6LayoutINS5_IJSC_SC_SC_EEENS5_IJNSA_ILi0EEESU_SU_EEEEENS5_IJNS4_10UnderscoreESX_SX_EEEEENS4_18SM100_TMA_2SM_LOADENS4_14ComposedLayoutINS4_7SwizzleILi3ELi4ELi3EEENS4_18smem_ptr_flag_bitsILi16EEENSS_INS5_IJNSA_ILi8EEESG_EEENS5_IJSG_SC_EEEEEEEvNS4_8identityES10_S1A_vS1B_EENS_8epilogue10collective18CollectiveEpilogueINS1D_23Sm100TmaWarpSpecializedILi3ELi2ELi16ELb1ELb0EEEJNS5_IJSG_SG_SG_EEENS5_IJNSS_ISG_SC_EENSS_INS5_IJNSA_ILi16EEESB_EEENS5_IJSC_NSA_ILi32EEEEEEEEEEESI_SJ_SI_SJ_NS1D_6fusion15FusionCallbacksIS1H_NS1Q_13LinCombEltActINS1D_6thread7SigmoidESI_fSI_fLNS_15FloatRoundStyleE2EEES1I_S1P_JEEENS4_5SM1004TMEM4LOAD26SM100_TMEM_LOAD_32dp32b16xENS4_13SM90_TMA_LOADENS11_INS12_ILi1ELi4ELi3EEES15_NSS_INS5_IJS16_S1K_EEENS5_IJS1K_SC_EEEEEEENS4_39AutoVectorizingCopyWithAssumedAlignmentILi128EEENS4_14SM90_TMA_STOREES27_S29_S29_EEEvvEEEEvNT_6ParamsE:
[----:B------:R-:W1:Y:S01]  /*0000*/  LDC R1, c[0x0][0x37c] ;  /* 0x0000df00ff017b82 */ /* 0x000e620000000800 */
[----:B------:R-:W2:Y:S01]  /*0010*/  S2R R80, SR_TID.X ;  /* 0x0000000000507919 */ /* 0x000ea20000002100 */
[----:B------:R-:W3:Y:S06]  /*0020*/  LDCU.64 UR10, c[0x0][0x890] ;  /* 0x00011200ff0a77ac */ /* 0x000eec0008000a00 */
[----:B------:R-:W4:Y:S01]  /*0030*/  S2UR UR6, SR_CgaCtaId ;  /* 0x00000000000679c3 */ /* 0x000f220000008800 */
[----:B------:R-:W-:Y:S02]  /*0040*/  PRMT R57, RZ, 0x7610, R57 ;  /* 0x00007610ff397816 */ /* 0x000fe40000000039 */
[----:B------:R-:W-:Y:S01]  /*0050*/  ELECT P0, URZ, PT ;  /* 0x0000000000ff782f */ /* 0x000fe20003800000 */
[----:B------:R-:W1:Y:S01]  /*0060*/  LDCU.64 UR38, c[0x0][0x358] ;  /* 0x00006b00ff2677ac */ /* 0x000e620008000a00 */
[----:B---3--:R-:W-:-:S04]  /*0070*/  UISETP.NE.U32.AND UP2, UPT, UR10, URZ, UPT ;  /* 0x000000ff0a00728c */ /* 0x008fc8000bf45070 */
[----:B------:R-:W-:Y:S02]  /*0080*/  UISETP.NE.AND.EX UP2, UPT, UR11, URZ, UPT, UP2 ;  /* 0x000000ff0b00728c */ /* 0x000fe4000bf45320 */
[----:B----4-:R-:W-:Y:S02]  /*0090*/  ULOP3.LUT UR5, UR6, 0x1, URZ, 0xc0, !UPT ;  /* 0x0000000106057892 */ /* 0x010fe4000f8ec0ff */
[----:B------:R-:W-:Y:S01]  /*00a0*/  ULOP3.LUT UR4, UR6, 0x1, URZ, 0x3c, !UPT ;  /* 0x0000000106047892 */ /* 0x000fe2000f8e3cff */
[----:B--2---:R-:W-:-:S05]  /*00b0*/  SHF.R.U32.HI R81, RZ, 0x5, R80 ;  /* 0x00000005ff517819 */ /* 0x004fca0000011650 */
[----:B------:R-:W2:Y:S02]  /*00c0*/  SHFL.IDX PT, R0, R81, RZ, 0x1f ;  /* 0x00001fff51007589 */ /* 0x000ea400000e0000 */
[----:B--2---:R-:W-:Y:S01]  /*00d0*/  R2UR UR12, R0 ;  /* 0x00000000000c72ca */ /* 0x004fe200000e0000 */
[----:B-1----:R-:W-:Y:S05]  /*00e0*/  BRA.U UP2, `(.L_x_0) ;  /* 0x00000001022c7547 */ /* 0x002fea000b800000 */
[----:B------:R-:W1:Y:S02]  /*00f0*/  LDCU.64 UR8, c[0x0][0x888] ;  /* 0x00011100ff0877ac */ /* 0x000e640008000a00 */
[----:B-1----:R-:W-:-:S04]  /*0100*/  UISETP.NE.U32.AND UP0, UPT, UR8, URZ, UPT ;  /* 0x000000ff0800728c */ /* 0x002fc8000bf05070 */
[----:B------:R-:W-:-:S09]  /*0110*/  UISETP.NE.AND.EX UP0, UPT, UR9, URZ, UPT, UP0 ;  /* 0x000000ff0900728c */ /* 0x000fd2000bf05300 */
[----:B------:R-:W-:Y:S05]  /*0120*/  BRA.U !UP0, `(.L_x_1) ;  /* 0x0000000108107547 */ /* 0x000fea000b800000 */
[----:B------:R-:W1:Y:S02]  /*0130*/  LDC.64 R2, c[0x0][0x888] ;  /* 0x00022200ff027b82 */ /* 0x000e640000000a00 */
[----:B-1----:R1:W5:Y:S01]  /*0140*/  LDG.E R35, desc[UR38][R2.64] ;  /* 0x0000002602237981 */ /* 0x002362000c1e1900 */
[----:B------:R-:W-:Y:S01]  /*0150*/  HFMA2 R57, -RZ, RZ, 0, 5.9604644775390625e-08 ;  /* 0x00000001ff397431 */ /* 0x000fe200000001ff */
[----:B------:R-:W-:Y:S05]  /*0160*/  BRA `(.L_x_0) ;  /* 0x00000000000c7947 */ /* 0x000fea0003800000 */
.L_x_1:
[----:B------:R-:W1:Y:S01]  /*0170*/  LDCU UR7, c[0x0][0x880] ;  /* 0x00011000ff0777ac */ /* 0x000e620008000800 */
[----:B------:R-:W-:Y:S01]  /*0180*/  HFMA2 R57, -RZ, RZ, 0, 5.9604644775390625e-08 ;  /* 0x00000001ff397431 */ /* 0x000fe200000001ff */
[----:B-1----:R-:W-:Y:S02]  /*0190*/  MOV R35, UR7 ;  /* 0x0000000700237c02 */ /* 0x002fe40008000f00 */
.L_x_0:
[----:B------:R-:W2:Y:S02]  /*01a0*/  LDCU.64 UR8, c[0x0][0x8b0] ;  /* 0x00011600ff0877ac */ /* 0x000ea40008000a00 */
[----:B--2---:R-:W-:-:S04]  /*01b0*/  UISETP.NE.U32.AND UP0, UPT, UR8, URZ, UPT ;  /* 0x000000ff0800728c */ /* 0x004fc8000bf05070 */
[----:B------:R-:W-:-:S09]  /*01c0*/  UISETP.NE.AND.EX UP0, UPT, UR9, URZ, UPT, UP0 ;  /* 0x000000ff0900728c */ /* 0x000fd2000bf05300 */
[----:B------:R-:W-:Y:S05]  /*01d0*/  BRA.U UP0, `(.L_x_2) ;  /* 0x0000000100247547 */ /* 0x000fea000b800000 */
[----:B------:R-:W2:Y:S02]  /*01e0*/  LDCU.64 UR8, c[0x0][0x8a8] ;  /* 0x00011500ff0877ac */ /* 0x000ea40008000a00 */
[----:B--2---:R-:W-:-:S04]  /*01f0*/  UISETP.NE.U32.AND UP0, UPT, UR8, URZ, UPT ;  /* 0x000000ff0800728c */ /* 0x004fc8000bf05070 */
[----:B------:R-:W-:-:S09]  /*0200*/  UISETP.NE.AND.EX UP0, UPT, UR9, URZ, UPT, UP0 ;  /* 0x000000ff0900728c */ /* 0x000fd2000bf05300 */
[----:B------:R-:W-:Y:S05]  /*0210*/  BRA.U !UP0, `(.L_x_3) ;  /* 0x00000001080c7547 */ /* 0x000fea000b800000 */
[----:B-1----:R-:W1:Y:S02]  /*0220*/  LDC.64 R2, c[0x0][0x8a8] ;  /* 0x00022a00ff027b82 */ /* 0x002e640000000a00 */
[----:B-1----:R2:W5:Y:S01]  /*0230*/  LDG.E R27, desc[UR38][R2.64] ;  /* 0x00000026021b7981 */ /* 0x002562000c1e1900 */
[----:B------:R-:W-:Y:S05]  /*0240*/  BRA `(.L_x_2) ;  /* 0x0000000000087947 */ /* 0x000fea0003800000 */
.L_x_3:
[----:B------:R-:W2:Y:S02]  /*0250*/  LDCU UR7, c[0x0][0x8a0] ;  /* 0x00011400ff0777ac */ /* 0x000ea40008000800 */
[----:B--2---:R-:W-:Y:S02]  /*0260*/  MOV R27, UR7 ;  /* 0x00000007001b7c02 */ /* 0x004fe40008000f00 */
.L_x_2:
[----:B------:R-:W-:Y:S01]  /*0270*/  IMAD.U32 R0, RZ, RZ, UR12 ;  /* 0x0000000cff007e24 */ /* 0x000fe2000f8e00ff */
[----:B------:R-:W-:Y:S04]  /*0280*/  BSSY.RECONVERGENT B0, `(.L_x_4) ;  /* 0x000000c000007945 */ /* 0x000fe80003800200 */
[C---:B------:R-:W-:Y:S02]  /*0290*/  ISETP.NE.OR P2, PT, R0.reuse, 0x1, !P0 ;  /* 0x000000010000780c */ /* 0x040fe40004745670 */
[----:B------:R-:W-:-:S11]  /*02a0*/  ISETP.NE.OR P1, PT, R0, 0x3, !P0 ;  /* 0x000000030000780c */ /* 0x000fd60004725670 */
[----:B------:R-:W-:Y:S05]  /*02b0*/  @P2 BRA `(.L_x_5) ;  /* 0x0000000000202947 */ /* 0x000fea0003800000 */
[----:B------:R-:W3:Y:S02]  /*02c0*/  LDCU.64 UR8, c[0x0][0x348] ;  /* 0x00006900ff0877ac */ /* 0x000ee40008000a00 */
[----:B---3--:R-:W-:Y:S02]  /*02d0*/  UIADD3 UR14, UP1, UPT, UR8, 0x80, URZ ;  /* 0x00000080080e7890 */ /* 0x008fe4000ff3e0ff */
[----:B------:R-:W-:Y:S02]  /*02e0*/  UIADD3 UR8, UP0, UPT, UR8, 0x180, URZ ;  /* 0x0000018008087890 */ /* 0x000fe4000ff1e0ff */
[----:B------:R-:W-:Y:S02]  /*02f0*/  UIADD3.X UR15, UPT, UPT, URZ, UR9, URZ, UP1, !UPT ;  /* 0x00000009ff0f7290 */ /* 0x000fe40008ffe4ff */
[----:B------:R-:W-:-:S07]  /*0300*/  UIADD3.X UR9, UPT, UPT, URZ, UR9, URZ, UP0, !UPT ;  /* 0x00000009ff097290 */ /* 0x000fce00087fe4ff */
[----:B------:R3:W-:Y:S02]  /*0310*/  UTMACCTL.PF [UR14] ;  /* 0x000000000e0079b9 */ /* 0x0007e40008040000 */
[----:B------:R3:W-:Y:S02]  /*0320*/  UTMACCTL.PF [UR8] ;  /* 0x00000000080079b9 */ /* 0x0007e40008040000 */
[----:B---3--:R-:W-:Y:S01]  /*0330*/  NOP ;  /* 0x0000000000007918 */ /* 0x008fe20000000000 */
.L_x_5:
[----:B------:R-:W-:Y:S05]  /*0340*/  BSYNC.RECONVERGENT B0 ;  /* 0x0000000000007941 */ /* 0x000fea0003800200 */
.L_x_4:
[----:B------:R-:W-:Y:S04]  /*0350*/  BSSY.RECONVERGENT B0, `(.L_x_6) ;  /* 0x000000a000007945 */ /* 0x000fe80003800200 */
        /* <DEDUP_REMOVED lines=9> */
.L_x_7:
[----:B------:R-:W-:Y:S05]  /*03f0*/  BSYNC.RECONVERGENT B0 ;  /* 0x0000000000007941 */ /* 0x000fea0003800200 */
.L_x_6:
[----:B------:R-:W3:Y:S01]  /*0400*/  LDCU.64 UR8, c[0x0][0x888] ;  /* 0x00011100ff0877ac */ /* 0x000ee20008000a00 */
[----:B------:R-:W-:Y:S02]  /*0410*/  UISETP.EQ.U32.AND UP1, UPT, UR10, URZ, UPT ;  /* 0x000000ff0a00728c */ /* 0x000fe4000bf22070 */
[----:B------:R-:W-:Y:S02]  /*0420*/  UPLOP3.LUT UP5, UPT, UPT, UPT, UPT, 0x40, 0x4 ;  /* 0x000000000004789c */ /* 0x000fe40003fae870 */
[----:B---3--:R-:W-:-:S04]  /*0430*/  UISETP.NE.U32.AND UP0, UPT, UR8, URZ, UPT ;  /* 0x000000ff0800728c */ /* 0x008fc8000bf05070 */
[----:B------:R-:W-:-:S04]  /*0440*/  UISETP.NE.AND.EX UP0, UPT, UR9, URZ, UPT, UP0 ;  /* 0x000000ff0900728c */ /* 0x000fc8000bf05300 */
[----:B------:R-:W-:-:S04]  /*0450*/  UISETP.EQ.OR.EX UP3, UPT, UR11, URZ, !UP0, UP1 ;  /* 0x000000ff0b00728c */ /* 0x000fc8000c762710 */
[----:B------:R-:W-:-:S05]  /*0460*/  UP2UR UR41, UPR, URZ, 0x8 ;  /* 0x00000008ff297883 */ /* 0x000fca0008000000 */
[----:B------:R-:W-:Y:S07]  /*0470*/  BRA.U !UP3, `(.L_x_8) ;  /* 0x000000010b147547 */ /* 0x000fee000b800000 */
[----:B------:R-:W-:Y:S01]  /*0480*/  PLOP3.LUT P2, PT, PT, PT, UP2, 0x80, 0x8 ;  /* 0x000000000008781c */ /* 0x000fe20003f4f028 */
[----:B------:R-:W-:-:S12]  /*0490*/  UPLOP3.LUT UP5, UPT, UPT, UPT, UP0, 0x40, 0x4 ;  /* 0x000000000004789c */ /* 0x000fd80003fae800 */
[----:B-----5:R-:W-:-:S13]  /*04a0*/  @!P2 FSETP.EQ.AND P1, PT, R35, RZ, PT ;  /* 0x000000ff2300a20b */ /* 0x020fda0003f22000 */
[----:B------:R-:W-:Y:S01]  /*04b0*/  @!P2 VOTEU.ANY UP1, P1 ;  /* 0x0000000000ffa886 */ /* 0x000fe20000820100 */
[----:B------:R-:W-:-:S11]  /*04c0*/  @!UP2 UPLOP3.LUT UP5, UPT, UPT, UPT, UP1, 0x80, 0x8 ;  /* 0x000000000008a89c */ /* 0x000fd60003faf010 */
.L_x_8:
[----:B------:R-:W3:Y:S01]  /*04d0*/  SHFL.IDX PT, R0, R81, RZ, 0x1f ;  /* 0x00001fff51007589 */ /* 0x000ee200000e0000 */
[----:B------:R-:W-:-:S04]  /*04e0*/  UISETP.NE.AND UP1, UPT, UR12, 0x2, UPT ;  /* 0x000000020c00788c */ /* 0x000fc8000bf25270 */
[----:B------:R-:W-:Y:S02]  /*04f0*/  UISETP.EQ.AND UP2, UPT, UR5, URZ, !UP1 ;  /* 0x000000ff0500728c */ /* 0x000fe4000cf42270 */
[----:B------:R-:W-:-:S04]  /*0500*/  USEL UR7, URZ, 0x1, UP1 ;  /* 0x00000001ff077887 */ /* 0x000fc80008800000 */
[----:B------:R-:W-:Y:S02]  /*0510*/  PLOP3.LUT P5, PT, P0, PT, UP2, 0x80, 0x8 ;  /* 0x000000000008781c */ /* 0x000fe400007af028 */
[----:B---3--:R-:W-:-:S13]  /*0520*/  ISETP.NE.AND P1, PT, R0, RZ, PT ;  /* 0x000000ff0000720c */ /* 0x008fda0003f25270 */
[----:B------:R-:W-:Y:S05]  /*0530*/  @P1 BRA `(.L_x_9) ;  /* 0x0000000000b81947 */ /* 0x000fea0003800000 */
[----:B------:R-:W-:Y:S01]  /*0540*/  ELECT P1, URZ, PT ;  /* 0x0000000000ff782f */ /* 0x000fe20003820000 */
[----:B------:R-:W-:-:S12]  /*0550*/  BSSY.RECONVERGENT B0, `(.L_x_9) ;  /* 0x000002c000007945 */ /* 0x000fd80003800200 */
[----:B------:R-:W-:Y:S05]  /*0560*/  @!P1 BRA `(.L_x_10) ;  /* 0x0000000000a89947 */ /* 0x000fea0003800000 */
[----:B------:R-:W-:Y:S01]  /*0570*/  UMOV UR9, 0x400 ;  /* 0x0000040000097882 */ /* 0x000fe20000000000 */
[----:B------:R-:W-:Y:S01]  /*0580*/  UMOV UR8, 0x1 ;  /* 0x0000000100087882 */ /* 0x000fe20000000000 */
[----:B------:R-:W-:Y:S02]  /*0590*/  ULEA UR9, UR6, UR9, 0x18 ;  /* 0x0000000906097291 */ /* 0x000fe4000f8ec0ff */
[----:B------:R-:W-:-:S04]  /*05a0*/  UIADD3 UR10, UPT, UPT, -UR8, 0x100000, URZ ;  /* 0x00100000080a7890 */ /* 0x000fc8000fffe1ff */
[----:B------:R-:W-:Y:S02]  /*05b0*/  USHF.L.U32 UR11, UR10, 0xb, URZ ;  /* 0x0000000b0a0b7899 */ /* 0x000fe400080006ff */
[----:B------:R-:W-:Y:S01]  /*05c0*/  USHF.L.U32 UR10, UR10, 0x1, URZ ;  /* 0x000000010a0a7899 */ /* 0x000fe200080006ff */
[----:B------:R-:W3:Y:S11]  /*05d0*/  FENCE.VIEW.ASYNC.S ;  /* 0x00000000000073c6 */ /* 0x000ef60000000000 */
[----:B---3--:R3:W4:Y:S01]  /*05e0*/  SYNCS.EXCH.64 URZ, [UR9], UR10 ;  /* 0x0000000a09ff75b2 */ /* 0x0087220008000100 */
[----:B------:R3:W1:Y:S01]  /*05f0*/  SYNCS.EXCH.64 URZ, [UR9+0x88], UR10 ;  /* 0x0000880a09ff75b2 */ /* 0x0006620008000100 */
        /* <DEDUP_REMOVED lines=31> */
[----:B------:R3:W1:Y:S02]  /*07f0*/  SYNCS.EXCH.64 URZ, [UR9+0x108], UR10 ;  /* 0x0001080a09ff75b2 */ /* 0x0006640008000100 */
[----:B---34-:R-:W-:Y:S01]  /*0800*/  NOP ;  /* 0x0000000000007918 */ /* 0x018fe20000000000 */
.L_x_10:
[----:B------:R-:W-:Y:S05]  /*0810*/  BSYNC.RECONVERGENT B0 ;  /* 0x0000000000007941 */ /* 0x000fea0003800200 */
.L_x_9:
[----:B------:R-:W3:Y:S01]  /*0820*/  SHFL.IDX PT, R0, R81, RZ, 0x1f ;  /* 0x00001fff51007589 */ /* 0x000ee200000e0000 */
[----:B------:R-:W-:Y:S01]  /*0830*/  NOP ;  /* 0x0000000000007918 */ /* 0x000fe20000000000 */
[----:B---3--:R-:W-:-:S13]  /*0840*/  ISETP.NE.AND P1, PT, R0, 0x1, PT ;  /* 0x000000010000780c */ /* 0x008fda0003f25270 */
[----:B------:R-:W-:Y:S05]  /*0850*/  @P1 BRA `(.L_x_11) ;  /* 0x00000000004c1947 */ /* 0x000fea0003800000 */
[----:B------:R-:W-:Y:S01]  /*0860*/  UMOV UR10, 0x400 ;  /* 0x00000400000a7882 */ /* 0x000fe20000000000 */
[----:B------:R-:W-:Y:S01]  /*0870*/  UMOV UR9, 0x20 ;  /* 0x0000002000097882 */ /* 0x000fe20000000000 */
[----:B------:R-:W-:Y:S01]  /*0880*/  UMOV UR8, 0x80 ;  /* 0x0000008000087882 */ /* 0x000fe20000000000 */
[----:B------:R-:W-:Y:S02]  /*0890*/  ULEA UR10, UR6, UR10, 0x18 ;  /* 0x0000000a060a7291 */ /* 0x000fe4000f8ec0ff */
[----:B------:R-:W-:-:S04]  /*08a0*/  UIADD3 UR14, UPT, UPT, -UR9, 0x100000, URZ ;  /* 0x00100000090e7890 */ /* 0x000fc8000fffe1ff */
[----:B------:R-:W-:Y:S02]  /*08b0*/  USHF.L.U32 UR15, UR14, 0xb, URZ ;  /* 0x0000000b0e0f7899 */ /* 0x000fe400080006ff */
[----:B------:R-:W-:Y:S02]  /*08c0*/  USHF.L.U32 UR14, UR14, 0x1, URZ ;  /* 0x000000010e0e7899 */ /* 0x000fe400080006ff */
[----:B------:R-:W-:-:S04]  /*08d0*/  UIADD3 UR8, UPT, UPT, -UR8, 0x100000, URZ ;  /* 0x0010000008087890 */ /* 0x000fc8000fffe1ff */
[----:B------:R-:W-:Y:S02]  /*08e0*/  USHF.L.U32 UR9, UR8, 0xb, URZ ;  /* 0x0000000b08097899 */ /* 0x000fe400080006ff */
[----:B------:R-:W-:Y:S01]  /*08f0*/  USHF.L.U32 UR8, UR8, 0x1, URZ ;  /* 0x0000000108087899 */ /* 0x000fe200080006ff */
[----:B------:R-:W-:Y:S01]  /*0900*/  ELECT P1, URZ, PT ;  /* 0x0000000000ff782f */ /* 0x000fe20003820000 */
[----:B------:R-:W3:Y:S02]  /*0910*/  FENCE.VIEW.ASYNC.S ;  /* 0x00000000000073c6 */ /* 0x000ee40000000000 */
[----:B---3--:R3:W4:Y:S08]  /*0920*/  SYNCS.EXCH.64 URZ, [UR10+0x110], UR14 ;  /* 0x0001100e0aff75b2 */ /* 0x0087300008000100 */
[----:B------:R3:W1:Y:S01]  /*0930*/  SYNCS.EXCH.64 URZ, [UR10+0x128], UR8 ;  /* 0x000128080aff75b2 */ /* 0x0006620008000100 */
[----:B------:R3:W1:Y:S01]  /*0940*/  SYNCS.EXCH.64 URZ, [UR10+0x118], UR14 ;  /* 0x0001180e0aff75b2 */ /* 0x0006620008000100 */
[----:B------:R3:W1:Y:S01]  /*0950*/  SYNCS.EXCH.64 URZ, [UR10+0x130], UR8 ;  /* 0x000130080aff75b2 */ /* 0x0006620008000100 */
[----:B------:R3:W1:Y:S01]  /*0960*/  SYNCS.EXCH.64 URZ, [UR10+0x120], UR14 ;  /* 0x0001200e0aff75b2 */ /* 0x0006620008000100 */
[----:B------:R3:W1:Y:S01]  /*0970*/  SYNCS.EXCH.64 URZ, [UR10+0x138], UR8 ;  /* 0x000138080aff75b2 */ /* 0x0006620008000100 */
[----:B------:R-:W-:Y:S01]  /*0980*/  NOP ;  /* 0x0000000000007918 */ /* 0x000fe20000000000 */
.L_x_11:
[----:B------:R-:W2:Y:S01]  /*0990*/  SHFL.IDX PT, R0, R81, RZ, 0x1f ;  /* 0x00001fff51007589 */ /* 0x000ea200000e0000 */
[----:B------:R-:W-:Y:S01]  /*09a0*/  NOP ;  /* 0x0000000000007918 */ /* 0x000fe20000000000 */
[----:B--2---:R-:W-:-:S13]  /*09b0*/  ISETP.NE.AND P1, PT, R0, 0x3, PT ;  /* 0x000000030000780c */ /* 0x004fda0003f25270 */
[----:B------:R-:W-:Y:S05]  /*09c0*/  @P1 BRA `(.L_x_12) ;  /* 0x00000000002c1947 */ /* 0x000fea0003800000 */
[----:B---3--:R-:W-:Y:S01]  /*09d0*/  UMOV UR9, 0x400 ;  /* 0x0000040000097882 */ /* 0x008fe20000000000 */
[----:B------:R-:W-:Y:S01]  /*09e0*/  UMOV UR8, 0x20 ;  /* 0x0000002000087882 */ /* 0x000fe20000000000 */
[----:B------:R-:W-:Y:S02]  /*09f0*/  ULEA UR9, UR6, UR9, 0x18 ;  /* 0x0000000906097291 */ /* 0x000fe4000f8ec0ff */
[----:B------:R-:W-:-:S04]  /*0a00*/  UIADD3 UR10, UPT, UPT, -UR8, 0x100000, URZ ;  /* 0x00100000080a7890 */ /* 0x000fc8000fffe1ff */
[----:B------:R-:W-:Y:S02]  /*0a10*/  USHF.L.U32 UR11, UR10, 0xb, URZ ;  /* 0x0000000b0a0b7899 */ /* 0x000fe400080006ff */
[----:B------:R-:W-:Y:S01]  /*0a20*/  USHF.L.U32 UR10, UR10, 0x1, URZ ;  /* 0x000000010a0a7899 */ /* 0x000fe200080006ff */
[----:B------:R-:W-:Y:S01]  /*0a30*/  ELECT P1, URZ, PT ;  /* 0x0000000000ff782f */ /* 0x000fe20003820000 */
[----:B------:R-:W2:Y:S10]  /*0a40*/  FENCE.VIEW.ASYNC.S ;  /* 0x00000000000073c6 */ /* 0x000eb40000000000 */
[----:B--2---:R2:W3:Y:S01]  /*0a50*/  SYNCS.EXCH.64 URZ, [UR9+0x140], UR10 ;  /* 0x0001400a09ff75b2 */ /* 0x0044e20008000100 */
[----:B------:R2:W1:Y:S01]  /*0a60*/  SYNCS.EXCH.64 URZ, [UR9+0x148], UR10 ;  /* 0x0001480a09ff75b2 */ /* 0x0004620008000100 */
[----:B------:R-:W-:Y:S01]  /*0a70*/  NOP ;  /* 0x0000000000007918 */ /* 0x000fe20000000000 */
.L_x_12:
[----:B------:R-:W4:Y:S01]  /*0a80*/  SHFL.IDX PT, R0, R81, RZ, 0x1f ;  /* 0x00001fff51007589 */ /* 0x000f2200000e0000 */
[----:B------:R-:W-:Y:S01]  /*0a90*/  NOP ;  /* 0x0000000000007918 */ /* 0x000fe20000000000 */
[----:B----4-:R-:W-:-:S13]  /*0aa0*/  ISETP.NE.AND P1, PT, R0, 0x4, PT ;  /* 0x000000040000780c */ /* 0x010fda0003f25270 */
[----:B------:R-:W-:Y:S05]  /*0ab0*/  @P1 BRA `(.L_x_13) ;  /* 0x0000000000481947 */ /* 0x000fea0003800000 */
[----:B--23--:R-:W-:Y:S01]  /*0ac0*/  UMOV UR10, 0x1a0 ;  /* 0x000001a0000a7882 */ /* 0x00cfe20000000000 */
[----:B------:R-:W-:Y:S01]  /*0ad0*/  UMOV UR9, 0x400 ;  /* 0x0000040000097882 */ /* 0x000fe20000000000 */
[----:B------:R-:W-:Y:S01]  /*0ae0*/  USEL UR10, UR10, 0x1e0, UP5 ;  /* 0x000001e00a0a7887 */ /* 0x000fe2000a800000 */
        /* <DEDUP_REMOVED lines=9> */
[----:B------:R-:W2:Y:S02]  /*0b80*/  FENCE.VIEW.ASYNC.S ;  /* 0x00000000000073c6 */ /* 0x000ea40000000000 */
[----:B--2---:R4:W2:Y:S08]  /*0b90*/  SYNCS.EXCH.64 URZ, [UR9+0x150], UR14 ;  /* 0x0001500e09ff75b2 */ /* 0x0048b00008000100 */
[----:B------:R4:W3:Y:S01]  /*0ba0*/  SYNCS.EXCH.64 URZ, [UR9+0x160], UR10 ;  /* 0x0001600a09ff75b2 */ /* 0x0008e20008000100 */
[----:B------:R4:W1:Y:S01]  /*0bb0*/  SYNCS.EXCH.64 URZ, [UR9+0x158], UR14 ;  /* 0x0001580e09ff75b2 */ /* 0x0008620008000100 */
[----:B------:R4:W1:Y:S02]  /*0bc0*/  SYNCS.EXCH.64 URZ, [UR9+0x168], UR10 ;  /* 0x0001680a09ff75b2 */ /* 0x0008640008000100 */
[----:B----4-:R-:W-:Y:S01]  /*0bd0*/  NOP ;  /* 0x0000000000007918 */ /* 0x010fe20000000000 */
.L_x_13:
[----:B------:R-:W4:Y:S01]  /*0be0*/  SHFL.IDX PT, R0, R81, RZ, 0x1f ;  /* 0x00001fff51007589 */ /* 0x000f2200000e0000 */
[----:B------:R-:W-:Y:S01]  /*0bf0*/  NOP ;  /* 0x0000000000007918 */ /* 0x000fe20000000000 */
[----:B----4-:R-:W-:-:S13]  /*0c00*/  ISETP.NE.AND P1, PT, R0, 0x5, PT ;  /* 0x000000050000780c */ /* 0x010fda0003f25270 */
[----:B------:R-:W-:Y:S05]  /*0c10*/  @P1 BRA `(.L_x_14) ;  /* 0x0000000000541947 */ /* 0x000fea0003800000 */
[----:B--23--:R-:W-:Y:S01]  /*0c20*/  UMOV UR10, 0x400 ;  /* 0x00000400000a7882 */ /* 0x00cfe20000000000 */
        /* <DEDUP_REMOVED lines=14> */
[----:B------:R4:W1:Y:S01]  /*0d10*/  SYNCS.EXCH.64 URZ, [UR10+0x198], UR8 ;  /* 0x000198080aff75b2 */ /* 0x0008620008000100 */
[----:B------:R4:W1:Y:S01]  /*0d20*/  SYNCS.EXCH.64 URZ, [UR10+0x180], UR14 ;  /* 0x0001800e0aff75b2 */ /* 0x0008620008000100 */
[----:B------:R4:W1:Y:S01]  /*0d30*/  SYNCS.EXCH.64 URZ, [UR10+0x1a0], UR8 ;  /* 0x0001a0080aff75b2 */ /* 0x0008620008000100 */
[----:B------:R4:W1:Y:S01]  /*0d40*/  SYNCS.EXCH.64 URZ, [UR10+0x188], UR14 ;  /* 0x0001880e0aff75b2 */ /* 0x0008620008000100 */
[----:B------:R4:W1:Y:S02]  /*0d50*/  SYNCS.EXCH.64 URZ, [UR10+0x1a8], UR8 ;  /* 0x0001a8080aff75b2 */ /* 0x0008640008000100 */
[----:B----4-:R-:W-:Y:S01]  /*0d60*/  NOP ;  /* 0x0000000000007918 */ /* 0x010fe20000000000 */
.L_x_14:
[----:B------:R-:W4:Y:S01]  /*0d70*/  SHFL.IDX PT, R0, R81, RZ, 0x1f ;  /* 0x00001fff51007589 */ /* 0x000f2200000e0000 */
[----:B------:R-:W-:Y:S01]  /*0d80*/  ISETP.NE.OR P0, PT, RZ, UR12, !P0 ;  /* 0x0000000cff007c0c */ /* 0x000fe2000c705670 */
[----:B------:R-:W-:Y:S01]  /*0d90*/  NOP ;  /* 0x0000000000007918 */ /* 0x000fe20000000000 */
[----:B----4-:R-:W-:-:S13]  /*0da0*/  ISETP.NE.AND P1, PT, R0, 0x3, PT ;  /* 0x000000030000780c */ /* 0x010fda0003f25270 */
[----:B------:R-:W-:Y:S05]  /*0db0*/  @P1 BRA `(.L_x_15) ;  /* 0x0000000000341947 */ /* 0x000fea0003800000 */
[----:B--23--:R-:W-:Y:S01]  /*0dc0*/  UMOV UR9, 0x400 ;  /* 0x0000040000097882 */ /* 0x00cfe20000000000 */
[----:B------:R-:W-:Y:S01]  /*0dd0*/  UMOV UR8, 0x20 ;  /* 0x0000002000087882 */ /* 0x000fe20000000000 */
[----:B------:R-:W-:Y:S02]  /*0de0*/  ULEA UR9, UR6, UR9, 0x18 ;  /* 0x0000000906097291 */ /* 0x000fe4000f8ec0ff */
[----:B------:R-:W-:-:S04]  /*0df0*/  UIADD3 UR10, UPT, UPT, -UR8, 0x100000, URZ ;  /* 0x00100000080a7890 */ /* 0x000fc8000fffe1ff */
[----:B------:R-:W-:Y:S02]  /*0e00*/  USHF.L.U32 UR11, UR10, 0xb, URZ ;  /* 0x0000000b0a0b7899 */ /* 0x000fe400080006ff */
[----:B------:R-:W-:Y:S01]  /*0e10*/  USHF.L.U32 UR10, UR10, 0x1, URZ ;  /* 0x000000010a0a7899 */ /* 0x000fe200080006ff */
[----:B------:R-:W-:Y:S01]  /*0e20*/  ELECT P1, URZ, PT ;  /* 0x0000000000ff782f */ /* 0x000fe20003820000 */
[----:B------:R-:W2:Y:S10]  /*0e30*/  FENCE.VIEW.ASYNC.S ;  /* 0x00000000000073c6 */ /* 0x000eb40000000000 */
[----:B--2---:R4:W2:Y:S01]  /*0e40*/  SYNCS.EXCH.64 URZ, [UR9+0x1b0], UR10 ;  /* 0x0001b00a09ff75b2 */ /* 0x0048a20008000100 */
[----:B------:R4:W3:Y:S01]  /*0e50*/  SYNCS.EXCH.64 URZ, [UR9+0x1c0], UR10 ;  /* 0x0001c00a09ff75b2 */ /* 0x0008e20008000100 */
[----:B------:R4:W1:Y:S01]  /*0e60*/  SYNCS.EXCH.64 URZ, [UR9+0x1b8], UR10 ;  /* 0x0001b80a09ff75b2 */ /* 0x0008620008000100 */
[----:B------:R4:W1:Y:S02]  /*0e70*/  SYNCS.EXCH.64 URZ, [UR9+0x1c8], UR10 ;  /* 0x0001c80a09ff75b2 */ /* 0x0008640008000100 */
[----:B----4-:R-:W-:Y:S01]  /*0e80*/  NOP ;  /* 0x0000000000007918 */ /* 0x010fe20000000000 */
.L_x_15:
[----:B------:R-:W-:Y:S01]  /*0e90*/  VOTEU.ALL UP1, P0 ;  /* 0x0000000000ff7886 */ /* 0x000fe20000020000 */
[----:B--23--:R-:W2:Y:S01]  /*0ea0*/  LDCU UR9, c[0x0][0x36c] ;  /* 0x00006d80ff0977ac */ /* 0x00cea20008000800 */
[----:B------:R-:W-:Y:S01]  /*0eb0*/  NOP ;  /* 0x0000000000007918 */ /* 0x000fe20000000000 */
[----:B------:R-:W-:Y:S01]  /*0ec0*/  LOP3.LUT R10, R80, 0x1f, RZ, 0xc0, !PT ;  /* 0x0000001f500a7812 */ /* 0x000fe200078ec0ff */
[----:B------:R-:W-:Y:S01]  /*0ed0*/  UMOV UR10, 0x20 ;  /* 0x00000020000a7882 */ /* 0x000fe20000000000 */
[----:B------:R-:W-:Y:S01]  /*0ee0*/  @!UP1 UMOV UR8, 0x400 ;  /* 0x0000040000089882 */ /* 0x000fe20000000000 */
[----:B------:R-:W-:-:S04]  /*0ef0*/  @!UP1 UIADD3 UR10, UPT, UPT, -UR10, 0x100000, URZ ;  /* 0x001000000a0a9890 */ /* 0x000fc8000fffe1ff */
[----:B------:R-:W-:Y:S02]  /*0f00*/  @!UP1 USHF.L.U32 UR11, UR10, 0xb, URZ ;  /* 0x0000000b0a0b9899 */ /* 0x000fe400080006ff */
[----:B------:R-:W-:Y:S02]  /*0f10*/  @!UP1 USHF.L.U32 UR10, UR10, 0x1, URZ ;  /* 0x000000010a0a9899 */ /* 0x000fe400080006ff */
[----:B------:R-:W-:Y:S01]  /*0f20*/  @!UP1 ULEA UR8, UR6, UR8, 0x18 ;  /* 0x0000000806089291 */ /* 0x000fe2000f8ec0ff */
[----:B------:R-:W-:Y:S01]  /*0f30*/  VOTEU.ALL UP1, P0 ;  /* 0x0000000000ff7886 */ /* 0x000fe20000020000 */
[----:B------:R-:W-:Y:S01]  /*0f40*/  UISETP.NE.AND UP4, UPT, UR12, URZ, UPT ;  /* 0x000000ff0c00728c */ /* 0x000fe2000bf85270 */
[----:B------:R-:W3:Y:S09]  /*0f50*/  FENCE.VIEW.ASYNC.S ;  /* 0x00000000000073c6 */ /* 0x000ef20000000000 */
[----:B---3--:R3:W4:Y:S01]  /*0f60*/  @!UP1 SYNCS.EXCH.64 URZ, [UR8+0x1d0], UR10 ;  /* 0x0001d00a08ff95b2 */ /* 0x0087220008000100 */
[----:B--2---:R-:W-:-:S09]  /*0f70*/  UISETP.EQ.U32.AND UP1, UPT, UR9, 0x1, UPT ;  /* 0x000000010900788c */ /* 0x004fd2000bf22070 */
[----:B------:R-:W-:Y:S05]  /*0f80*/  BRA.U !UP1, `(.L_x_16) ;  /* 0x0000000109087547 */ /* 0x000fea000b800000 */
[----:B-1--4-:R-:W-:Y:S01]  /*0f90*/  UCGABAR_ARV ;  /* 0x00000000000079c7 */ /* 0x012fe20008000000 */
[----:B------:R-:W-:Y:S05]  /*0fa0*/  BRA `(.L_x_17) ;  /* 0x0000000000047947 */ /* 0x000fea0003800000 */
.L_x_16:
[----:B-1--4-:R-:W-:Y:S01]  /*0fb0*/  NOP ;  /* 0x0000000000007918 */ /* 0x012fe20000000000 */
.L_x_17:
[----:B------:R-:W1:Y:S01]  /*0fc0*/  S2R R23, SR_CTAID.Y ;  /* 0x0000000000177919 */ /* 0x000e620000002600 */
[----:B------:R-:W-:-:S05]  /*0fd0*/  CS2R.32 R56, SR_CgaSize ;  /* 0x0000000000387805 */ /* 0x000fca0000008a00 */
[----:B------:R-:W-:-:S05]  /*0fe0*/  IMAD R56, R56, -0xa0, RZ ;  /* 0xffffff6038387824 */ /* 0x000fca00078e02ff */
[----:B---3--:R-:W-:-:S14]  /*0ff0*/  R2UR UR8, R56 ;  /* 0x00000000380872ca */ /* 0x008fdc00000e0000 */
[----:B------:R-:W2:Y:S01]  /*1000*/  LDCU UR8, c[0x0][UR8+0x2b4] ;  /* 0x00005680080877ac */ /* 0x000ea20008000800 */
[----:B------:R-:W-:-:S05]  /*1010*/  CS2R.32 R0, SR_CgaSize ;  /* 0x0000000000007805 */ /* 0x000fca0000008a00 */
[----:B------:R-:W-:-:S06]  /*1020*/  IMAD R0, R0, -0xa0, RZ ;  /* 0xffffff6000007824 */ /* 0x000fcc00078e02ff */
[----:B------:R-:W3:Y:S01]  /*1030*/  LDC R0, c[0x0][R0+0x2a4] ;  /* 0x0000a90000007b82 */ /* 0x000ee20000000800 */
[----:B------:R-:W-:Y:S01]  /*1040*/  PRMT R8, RZ, 0x7610, R8 ;  /* 0x00007610ff087816 */ /* 0x000fe20000000008 */
[----:B------:R-:W4:Y:S01]  /*1050*/  S2R R9, SR_CTAID.X ;  /* 0x0000000000097919 */ /* 0x000f220000002500 */
[----:B------:R-:W-:-:S05]  /*1060*/  CS2R.32 R56, SR_CgaSize ;  /* 0x0000000000387805 */ /* 0x000fca0000008a00 */
[----:B------:R-:W-:-:S05]  /*1070*/  IMAD R56, R56, -0xa0, RZ ;  /* 0xffffff6038387824 */ /* 0x000fca00078e02ff */
[----:B------:R-:W-:-:S14]  /*1080*/  R2UR UR9, R56 ;  /* 0x00000000380972ca */ /* 0x000fdc00000e0000 */
[----:B------:R-:W3:Y:S01]  /*1090*/  LDCU UR9, c[0x0][UR9+0x2b0] ;  /* 0x00005600090977ac */ /* 0x000ee20008000800 */
[----:B------:R-:W-:Y:S01]  /*10a0*/  UISETP.NE.AND UP2, UPT, UR12, 0x2, UPT ;  /* 0x000000020c00788c */ /* 0x000fe2000bf45270 */
[----:B------:R-:W2:Y:S01]  /*10b0*/  LDC R11, c[0x0][0xb24] ;  /* 0x0002c900ff0b7b82 */ /* 0x000ea20000000800 */
[----:B------:R-:W-:-:S05]  /*10c0*/  CS2R.32 R2, SR_CgaSize ;  /* 0x0000000000027805 */ /* 0x000fca0000008a00 */
[----:B------:R-:W-:-:S06]  /*10d0*/  IMAD R2, R2, -0xa0, RZ ;  /* 0xffffff6002027824 */ /* 0x000fcc00078e02ff */
[----:B------:R-:W3:Y:S08]  /*10e0*/  LDC R2, c[0x0][R2+0x2a0] ;  /* 0x0000a80002027b82 */ /* 0x000ef00000000800 */
[----:B------:R-:W3:Y:S01]  /*10f0*/  LDC R22, c[0x0][0xb24] ;  /* 0x0002c900ff167b82 */ /* 0x000ee20000000800 */
[----:B-1----:R-:W-:-:S07]  /*1100*/  I2FP.F32.U32 R47, R23 ;  /* 0x00000017002f7245 */ /* 0x002fce0000201000 */
[----:B------:R-:W1:Y:S01]  /*1110*/  S2UR UR36, SR_CTAID.Z ;  /* 0x00000000002479c3 */ /* 0x000e620000002700 */
[----:B--2---:R-:W-:Y:S01]  /*1120*/  ISETP.GE.AND P0, PT, R11, 0x1, PT ;  /* 0x000000010b00780c */ /* 0x004fe20003f06270 */
[----:B----4-:R-:W-:Y:S01]  /*1130*/  IMAD.MOV.U32 R24, RZ, RZ, R9 ;  /* 0x000000ffff187224 */ /* 0x010fe200078e0009 */
[----:B------:R-:W-:Y:S01]  /*1140*/  I2FP.F32.U32 R56, R9 ;  /* 0x0000000900387245 */ /* 0x000fe20000201000 */
[----:B------:R-:W-:Y:S01]  /*1150*/  FMUL R47, R47, UR8 ;  /* 0x000000082f2f7c20 */ /* 0x000fe20008400000 */
[----:B------:R-:W2:Y:S03]  /*1160*/  LDCU UR8, c[0x0][0xb30] ;  /* 0x00016600ff0877ac */ /* 0x000ea60008000800 */
[----:B---3--:R-:W-:Y:S02]  /*1170*/  FMUL R56, R56, UR9 ;  /* 0x0000000938387c20 */ /* 0x008fe40008400000 */
[----:B------:R-:W3:Y:S08]  /*1180*/  F2I.U32.TRUNC.NTZ R47, R47 ;  /* 0x0000002f002f7305 */ /* 0x000ef0000020f000 */
[----:B------:R-:W4:Y:S01]  /*1190*/  F2I.U32.TRUNC.NTZ R56, R56 ;  /* 0x0000003800387305 */ /* 0x000f22000020f000 */
[----:B--2---:R-:W-:Y:S01]  /*11a0*/  UISETP.NE.AND UP3, UPT, UR8, 0x1, UPT ;  /* 0x000000010800788c */ /* 0x004fe2000bf65270 */
[----:B---3--:R-:W-:-:S05]  /*11b0*/  IADD3 R47, PT, PT, -R47, RZ, RZ ;  /* 0x000000ff2f2f7210 */ /* 0x008fca0007ffe1ff */
[----:B------:R-:W-:Y:S01]  /*11c0*/  IMAD R47, R0, R47, R23 ;  /* 0x0000002f002f7224 */ /* 0x000fe200078e0217 */
[----:B------:R-:W-:Y:S01]  /*11d0*/  PRMT R0, RZ, 0x7610, R0 ;  /* 0x00007610ff007816 */ /* 0x000fe20000000000 */
[----:B----4-:R-:W-:-:S04]  /*11e0*/  IMAD.MOV R56, RZ, RZ, -R56 ;  /* 0x000000ffff387224 */ /* 0x010fc800078e0a38 */
[----:B------:R-:W-:Y:S01]  /*11f0*/  IMAD R56, R2, R56, R9 ;  /* 0x0000003802387224 */ /* 0x000fe200078e0209 */
[----:B-1----:R-:W-:Y:S06]  /*1200*/  BRA.U UP4, `(.L_x_18) ;  /* 0x0000000104247547 */ /* 0x002fec000b800000 */
[----:B------:R-:W-:Y:S01]  /*1210*/  ISETP.NE.AND P1, PT, R47, RZ, PT ;  /* 0x000000ff2f00720c */ /* 0x000fe20003f25270 */
[----:B------:R-:W-:Y:S01]  /*1220*/  IMAD.MOV.U32 R0, RZ, RZ, 0x3 ;  /* 0x00000003ff007424 */ /* 0x000fe200078e00ff */
[C---:B------:R-:W-:Y:S02]  /*1230*/  LOP3.LUT R2, R56.reuse, 0xfffffffe, RZ, 0xc0, !PT ;  /* 0xfffffffe38027812 */ /* 0x040fe400078ec0ff */
[----:B------:R-:W-:Y:S02]  /*1240*/  ISETP.LT.U32.OR P1, PT, R56, 0x2, !P1 ;  /* 0x000000023800780c */ /* 0x000fe40004f21470 */
[----:B------:R-:W-:Y:S02]  /*1250*/  SHF.L.U32 R0, R0, R2, RZ ;  /* 0x0000000200007219 */ /* 0x000fe400000006ff */
[----:B------:R-:W-:Y:S02]  /*1260*/  SEL R4, RZ, 0x1, !P1 ;  /* 0x00000001ff047807 */ /* 0x000fe40004800000 */
[----:B------:R-:W-:-:S05]  /*1270*/  SEL R3, RZ, 0x2, !P1 ;  /* 0x00000002ff037807 */ /* 0x000fca0004800000 */
[----:B------:R-:W-:-:S05]  /*1280*/  IMAD.IADD R3, R4, 0x1, R3 ;  /* 0x0000000104037824 */ /* 0x000fca00078e0203 */
[----:B------:R-:W-:Y:S02]  /*1290*/  PRMT R8, R3, 0x7610, R8 ;  /* 0x0000761003087816 */ /* 0x000fe40000000008 */
.L_x_18:
[----:B------:R-:W-:Y:S05]  /*12a0*/  @!P0 BRA `(.L_x_19) ;  /* 0x0000000000b88947 */ /* 0x000fea0003800000 */
[----:B------:R-:W1:Y:S01]  /*12b0*/  LDC.64 R4, c[0x0][0xb18] ;  /* 0x0002c600ff047b82 */ /* 0x000e620000000a00 */
[----:B------:R-:W-:-:S07]  /*12c0*/  ISETP.NE.AND P0, PT, R11, 0x1, PT ;  /* 0x000000010b00780c */ /* 0x000fce0003f05270 */
[----:B------:R-:W2:Y:S08]  /*12d0*/  LDC R24, c[0x0][0xb0c] ;  /* 0x0002c300ff187b82 */ /* 0x000eb00000000800 */
[----:B------:R-:W3:Y:S08]  /*12e0*/  LDC R14, c[0x0][0x370] ;  /* 0x0000dc00ff0e7b82 */ /* 0x000ef00000000800 */
[----:B------:R-:W4:Y:S01]  /*12f0*/  LDC R13, c[0x0][0x374] ;  /* 0x0000dd00ff0d7b82 */ /* 0x000f220000000800 */
[----:B-1----:R-:W-:-:S07]  /*1300*/  ISETP.NE.AND P1, PT, R4, 0x1, PT ;  /* 0x000000010400780c */ /* 0x002fce0003f25270 */
[----:B------:R-:W3:Y:S01]  /*1310*/  LDC.64 R6, c[0x0][0xb10] ;  /* 0x0002c400ff067b82 */ /* 0x000ee20000000a00 */
[----:B--2---:R-:W-:-:S07]  /*1320*/  ISETP.NE.AND P2, PT, R24, 0x1, PT ;  /* 0x000000011800780c */ /* 0x004fce0003f45270 */
[----:B------:R-:W1:Y:S08]  /*1330*/  LDC R12, c[0x0][0xb20] ;  /* 0x0002c800ff0c7b82 */ /* 0x000e700000000800 */
[----:B------:R-:W2:Y:S01]  /*1340*/  LDC.64 R2, c[0x0][0xb28] ;  /* 0x0002ca00ff027b82 */ /* 0x000ea20000000a00 */
[----:B----4-:R-:W-:-:S04]  /*1350*/  IMAD.HI.U32 R15, R13, R5, RZ ;  /* 0x000000050d0f7227 */ /* 0x010fc800078e00ff */
[----:B------:R-:W-:-:S04]  /*1360*/  IMAD.HI.U32 R5, R23, R5, RZ ;  /* 0x0000000517057227 */ /* 0x000fc800078e00ff */
[----:B---3--:R-:W-:-:S05]  /*1370*/  IMAD.HI.U32 R16, R14, R6, RZ ;  /* 0x000000060e107227 */ /* 0x008fca00078e00ff */
[-C--:B------:R-:W-:Y:S01]  /*1380*/  @P2 SHF.R.U32.HI R14, RZ, R7.reuse, R16 ;  /* 0x00000007ff0e2219 */ /* 0x080fe20000011610 */
[----:B------:R-:W-:Y:S01]  /*1390*/  IMAD.HI.U32 R16, R9, R6, RZ ;  /* 0x0000000609107227 */ /* 0x000fe200078e00ff */
[-C--:B-1----:R-:W-:Y:S02]  /*13a0*/  @P1 SHF.R.U32.HI R13, RZ, R12.reuse, R15 ;  /* 0x0000000cff0d1219 */ /* 0x082fe4000001160f */
[----:B------:R-:W-:Y:S02]  /*13b0*/  SHF.R.U32.HI R5, RZ, R12, R5 ;  /* 0x0000000cff057219 */ /* 0x000fe40000011605 */
[----:B------:R-:W-:Y:S02]  /*13c0*/  SHF.R.U32.HI R16, RZ, R7, R16 ;  /* 0x00000007ff107219 */ /* 0x000fe40000011610 */
[----:B------:R-:W-:Y:S01]  /*13d0*/  SEL R5, R23, R5, !P1 ;  /* 0x0000000517057207 */ /* 0x000fe20004800000 */
[----:B--2---:R-:W-:Y:S01]  /*13e0*/  IMAD.HI.U32 R15, R13, R2, RZ ;  /* 0x000000020d0f7227 */ /* 0x004fe200078e00ff */
[----:B------:R-:W-:-:S03]  /*13f0*/  SEL R16, R9, R16, !P2 ;  /* 0x0000001009107207 */ /* 0x000fc60005000000 */
[----:B------:R-:W-:Y:S01]  /*1400*/  IMAD.HI.U32 R6, R14, R2, RZ ;  /* 0x000000020e067227 */ /* 0x000fe200078e00ff */
[----:B------:R-:W-:-:S04]  /*1410*/  @P0 SHF.R.U32.HI R13, RZ, R3, R15 ;  /* 0x00000003ff0d0219 */ /* 0x000fc8000001160f */
[----:B------:R-:W-:Y:S01]  /*1420*/  @P0 SHF.R.U32.HI R14, RZ, R3, R6 ;  /* 0x00000003ff0e0219 */ /* 0x000fe20000011606 */
[----:B------:R-:W-:-:S04]  /*1430*/  IMAD R13, R13, R11, RZ ;  /* 0x0000000b0d0d7224 */ /* 0x000fc800078e02ff */
[----:B------:R-:W-:Y:S01]  /*1440*/  IMAD R6, R14, R11, RZ ;  /* 0x0000000b0e067224 */ /* 0x000fe200078e02ff */
[----:B------:R-:W-:-:S04]  /*1450*/  ISETP.GE.AND P1, PT, R5, R13, PT ;  /* 0x0000000d0500720c */ /* 0x000fc80003f26270 */
[----:B------:R-:W-:Y:S01]  /*1460*/  ISETP.GE.OR P1, PT, R16, R6, P1 ;  /* 0x000000061000720c */ /* 0x000fe20000f26670 */
[----:B------:R-:W-:-:S05]  /*1470*/  IMAD.HI.U32 R6, R5, R2, RZ ;  /* 0x0000000205067227 */ /* 0x000fca00078e00ff */
[----:B------:R-:W-:-:S04]  /*1480*/  SHF.R.U32.HI R6, RZ, R3, R6 ;  /* 0x00000003ff067219 */ /* 0x000fc80000011606 */
[----:B------:R-:W-:-:S03]  /*1490*/  SEL R6, R5, R6, !P0 ;  /* 0x0000000605067207 */ /* 0x000fc60004000000 */
[----:B------:R-:W-:Y:S01]  /*14a0*/  @!P1 IMAD.HI.U32 R7, R16, R2, RZ ;  /* 0x0000000210079227 */ /* 0x000fe200078e00ff */
[----:B------:R-:W-:-:S04]  /*14b0*/  IADD3 R2, PT, PT, -R6, RZ, RZ ;  /* 0x000000ff06027210 */ /* 0x000fc80007ffe1ff */
[----:B------:R-:W-:Y:S01]  /*14c0*/  @!P1 SHF.R.U32.HI R3, RZ, R3, R7 ;  /* 0x00000003ff039219 */ /* 0x000fe20000011607 */
[----:B------:R-:W-:Y:S01]  /*14d0*/  IMAD R2, R11, R2, R5 ;  /* 0x000000020b027224 */ /* 0x000fe200078e0205 */
[----:B------:R-:W-:Y:S02]  /*14e0*/  IADD3 R7, PT, PT, -R5, RZ, RZ ;  /* 0x000000ff05077210 */ /* 0x000fe40007ffe1ff */
[----:B------:R-:W-:-:S03]  /*14f0*/  @!P1 SEL R3, R16, R3, !P0 ;  /* 0x0000000310039207 */ /* 0x000fc60004000000 */
[----:B------:R-:W-:Y:S02]  /*1500*/  IMAD R7, R4, R7, R23 ;  /* 0x0000000704077224 */ /* 0x000fe400078e0217 */
[--C-:B------:R-:W-:Y:S02]  /*1510*/  @!P1 IMAD.IADD R6, R6, 0x1, -R3.reuse ;  /* 0x0000000106069824 */ /* 0x100fe400078e0a03 */
[----:B------:R-:W-:Y:S01]  /*1520*/  @!P1 IMAD R3, R2, R14, R3 ;  /* 0x0000000e02039224 */ /* 0x000fe200078e0203 */
[----:B------:R-:W-:Y:S01]  /*1530*/  IADD3 R2, PT, PT, -R16, RZ, RZ ;  /* 0x000000ff10027210 */ /* 0x000fe20007ffe1ff */
[----:B------:R-:W-:Y:S02]  /*1540*/  @!P1 IMAD R5, R6, R11, R16 ;  /* 0x0000000b06059224 */ /* 0x000fe400078e0210 */
[----:B------:R-:W-:Y:S02]  /*1550*/  @!P1 IMAD.MOV.U32 R16, RZ, RZ, R3 ;  /* 0x000000ffff109224 */ /* 0x000fe400078e0003 */
[----:B------:R-:W-:-:S02]  /*1560*/  IMAD R2, R24, R2, R9 ;  /* 0x0000000218027224 */ /* 0x000fc400078e0209 */
[----:B------:R-:W-:Y:S02]  /*1570*/  IMAD R23, R5, R4, R7 ;  /* 0x0000000405177224 */ /* 0x000fe400078e0207 */
[----:B------:R-:W-:Y:S02]  /*1580*/  IMAD R24, R16, R24, R2 ;  /* 0x0000001810187224 */ /* 0x000fe400078e0202 */
.L_x_19:
[----:B------:R-:W-:Y:S05]  /*1590*/  BRA.U UP3, `(.L_x_20) ;  /* 0x0000000103407547 */ /* 0x000fea000b800000 */
[----:B------:R-:W1:Y:S08]  /*15a0*/  LDC.64 R4, c[0x0][0xb10] ;  /* 0x0002c400ff047b82 */ /* 0x000e700000000a00 */
[----:B------:R-:W2:Y:S08]  /*15b0*/  LDC.64 R2, c[0x0][0xb18] ;  /* 0x0002c600ff027b82 */ /* 0x000eb00000000a00 */
[----:B------:R-:W3:Y:S08]  /*15c0*/  LDC R6, c[0x0][0xb20] ;  /* 0x0002c800ff067b82 */ /* 0x000ef00000000800 */
[----:B------:R-:W4:Y:S01]  /*15d0*/  LDC R7, c[0x0][0xb0c] ;  /* 0x0002c300ff077b82 */ /* 0x000f220000000800 */
[----:B-1----:R-:W-:-:S05]  /*15e0*/  IMAD.HI.U32 R4, R24, R4, RZ ;  /* 0x0000000418047227 */ /* 0x002fca00078e00ff */
[----:B------:R-:W-:Y:S01]  /*15f0*/  SHF.R.U32.HI R4, RZ, R5, R4 ;  /* 0x00000005ff047219 */ /* 0x000fe20000011604 */
[----:B--2---:R-:W-:Y:S01]  /*1600*/  IMAD.HI.U32 R3, R23, R3, RZ ;  /* 0x0000000317037227 */ /* 0x004fe200078e00ff */
[----:B------:R-:W-:-:S04]  /*1610*/  ISETP.NE.AND P0, PT, R2, 0x1, PT ;  /* 0x000000010200780c */ /* 0x000fc80003f05270 */
[----:B---3--:R-:W-:-:S04]  /*1620*/  SHF.R.U32.HI R3, RZ, R6, R3 ;  /* 0x00000006ff037219 */ /* 0x008fc80000011603 */
[----:B------:R-:W-:Y:S02]  /*1630*/  SEL R3, R23, R3, !P0 ;  /* 0x0000000317037207 */ /* 0x000fe40004000000 */
[----:B----4-:R-:W-:-:S04]  /*1640*/  ISETP.NE.AND P1, PT, R7, 0x1, PT ;  /* 0x000000010700780c */ /* 0x010fc80003f25270 */
[----:B------:R-:W-:-:S05]  /*1650*/  SEL R5, R24, R4, !P1 ;  /* 0x0000000418057207 */ /* 0x000fca0004800000 */
[----:B------:R-:W-:Y:S02]  /*1660*/  IMAD.IADD R4, R3, 0x1, -R5 ;  /* 0x0000000103047824 */ /* 0x000fe400078e0a05 */
[----:B------:R-:W-:Y:S02]  /*1670*/  IMAD.IADD R3, R5, 0x1, -R3 ;  /* 0x0000000105037824 */ /* 0x000fe400078e0a03 */
[----:B------:R-:W-:Y:S02]  /*1680*/  IMAD R24, R4, R7, R24 ;  /* 0x0000000704187224 */ /* 0x000fe400078e0218 */
[----:B------:R-:W-:Y:S02]  /*1690*/  IMAD R23, R3, R2, R23 ;  /* 0x0000000203177224 */ /* 0x000fe400078e0217 */
.L_x_20:
[----:B------:R-:W-:Y:S05]  /*16a0*/  BRA.U !UP1, `(.L_x_21) ;  /* 0x00000001090c7547 */ /* 0x000fea000b800000 */
[----:B------:R-:W-:Y:S01]  /*16b0*/  UCGABAR_WAIT ;  /* 0x0000000000007dc7 */ /* 0x000fe20008000000 */
[----:B------:R-:W-:Y:S01]  /*16c0*/  CCTL.IVALL ;  /* 0x00000000ff00798f */ /* 0x000fe20002000000 */
[----:B------:R-:W-:Y:S05]  /*16d0*/  BRA `(.L_x_22) ;  /* 0x0000000000047947 */ /* 0x000fea0003800000 */
.L_x_21:
[----:B------:R-:W-:Y:S06]  /*16e0*/  BAR.SYNC.DEFER_BLOCKING 0x0 ;  /* 0x0000000000007b1d */ /* 0x000fec0000010000 */
.L_x_22:
[----:B------:R-:W-:Y:S05]  /*16f0*/  BRA.U UP2, `(.L_x_23) ;  /* 0x0000001902847547 */ /* 0x000fea000b800000 */
[----:B------:R-:W1:Y:S01]  /*1700*/  LDCU UR4, c[0x0][0x38c] ;  /* 0x00007180ff0477ac */ /* 0x000e620008000800 */
[----:B------:R-:W2:Y:S01]  /*1710*/  LDC R8, c[0x0][0x370] ;  /* 0x0000dc00ff087b82 */ /* 0x000ea20000000800 */
[C---:B------:R-:W-:Y:S02]  /*1720*/  IMAD.SHL.U32 R17, R9.reuse, 0x20, RZ ;  /* 0x0000002009117824 */ /* 0x040fe400078e00ff */
[----:B------:R-:W-:Y:S01]  /*1730*/  HFMA2 R15, -RZ, RZ, 0, 5.9604644775390625e-08 ;  /* 0x00000001ff0f7431 */ /* 0x000fe200000001ff */
[----:B------:R-:W-:Y:S01]  /*1740*/  UISETP.NE.AND UP1, UPT, UR12, URZ, UPT ;  /* 0x000000ff0c00728c */ /* 0x000fe2000bf25270 */
[----:B------:R-:W-:Y:S01]  /*1750*/  ISETP.NE.AND P4, PT, R10, RZ, P5 ;  /* 0x000000ff0a00720c */ /* 0x000fe20002f85270 */
[----:B------:R-:W-:Y:S01]  /*1760*/  IMAD.SHL.U32 R16, R9, 0x40, RZ ;  /* 0x0000004009107824 */ /* 0x000fe200078e00ff */
[----:B------:R-:W-:Y:S01]  /*1770*/  CS2R R12, SRZ ;  /* 0x00000000000c7805 */ /* 0x000fe2000001ff00 */
[----:B------:R-:W-:Y:S01]  /*1780*/  IMAD.MOV.U32 R14, RZ, RZ, RZ ;  /* 0x000000ffff0e7224 */ /* 0x000fe200078e00ff */
[----:B------:R-:W3:Y:S01]  /*1790*/  LDC R0, c[0x0][0x374] ;  /* 0x0000dd00ff007b82 */ /* 0x000ee20000000800 */
[----:B------:R-:W-:Y:S01]  /*17a0*/  MOV R11, 0x1 ;  /* 0x00000001000b7802 */ /* 0x000fe20000000f00 */
[----:B------:R-:W4:Y:S01]  /*17b0*/  LDCU.64 UR14, c[0x0][0x348] ;  /* 0x00006900ff0e77ac */ /* 0x000f220008000a00 */
[----:B------:R-:W-:Y:S01]  /*17c0*/  LOP3.LUT R17, R17, 0x20, RZ, 0xc0, !PT ;  /* 0x0000002011117812 */ /* 0x000fe200078ec0ff */
[----:B------:R-:W-:Y:S01]  /*17d0*/  USEL UR23, UR7, 0x2, UP1 ;  /* 0x0000000207177887 */ /* 0x000fe20008800000 */
[----:B------:R-:W-:Y:S01]  /*17e0*/  UMOV UR24, URZ ;  /* 0x000000ff00187c82 */ /* 0x000fe20008000000 */
[----:B-1----:R-:W-:-:S04]  /*17f0*/  UIADD3 UR5, UPT, UPT, UR4, 0x3f, URZ ;  /* 0x0000003f04057890 */ /* 0x002fc8000fffe0ff */
[----:B------:R-:W-:-:S04]  /*1800*/  USHF.R.S32.HI UR13, URZ, 0x1f, UR5 ;  /* 0x0000001fff0d7899 */ /* 0x000fc80008011405 */
[----:B------:R-:W-:Y:S02]  /*1810*/  ULEA.HI UR13, UR13, UR5, URZ, 0x6 ;  /* 0x000000050d0d7291 */ /* 0x000fe4000f8f30ff */
[----:B------:R-:W-:Y:S02]  /*1820*/  UIADD3 UR5, UPT, UPT, UR4, -0x1, URZ ;  /* 0xffffffff04057890 */ /* 0x000fe4000fffe0ff */
[----:B------:R-:W-:Y:S02]  /*1830*/  USHF.R.S32.HI UR13, URZ, 0x6, UR13 ;  /* 0x00000006ff0d7899 */ /* 0x000fe4000801140d */
[----:B------:R-:W-:Y:S02]  /*1840*/  UISETP.GE.U32.AND UP2, UPT, UR5, -0x7f, UPT ;  /* 0xffffff810500788c */ /* 0x000fe4000bf46070 */
[----:B------:R-:W-:Y:S02]  /*1850*/  UISETP.LT.U32.AND UP0, UPT, UR13, 0x11, UPT ;  /* 0x000000110d00788c */ /* 0x000fe4000bf01070 */
[----:B------:R-:W-:-:S02]  /*1860*/  UIADD3 UR4, UPT, UPT, UR4, 0x7e, URZ ;  /* 0x0000007e04047890 */ /* 0x000fc4000fffe0ff */
[----:B------:R-:W-:-:S04]  /*1870*/  USEL UR5, UR13, 0x11, UP0 ;  /* 0x000000110d057887 */ /* 0x000fc80008000000 */
[----:B------:R-:W-:Y:S02]  /*1880*/  UIADD3 UR22, UPT, UPT, UR5, -0x1, URZ ;  /* 0xffffffff05167890 */ /* 0x000fe4000fffe0ff */
[----:B------:R-:W-:Y:S02]  /*1890*/  @UP2 UIADD3 UR22, UPT, UPT, UR5, URZ, URZ ;  /* 0x000000ff05162290 */ /* 0x000fe4000fffe0ff */
[----:B------:R-:W-:Y:S02]  /*18a0*/  UIADD3 UR25, UPT, UPT, UR13, -UR5, URZ ;  /* 0x800000050d197290 */ /* 0x000fe4000fffe0ff */
[----:B------:R-:W-:Y:S02]  /*18b0*/  UIADD3 UR21, UPT, UPT, UR22, 0x1, URZ ;  /* 0x0000000116157890 */ /* 0x000fe4000fffe0ff */
[----:B--2-4-:R-:W-:-:S12]  /*18c0*/  UIADD3 UR22, UPT, UPT, -UR22, URZ, URZ ;  /* 0x000000ff16167290 */ /* 0x014fd8000fffe1ff */
.L_x_43:
[----:B------:R-:W-:Y:S01]  /*18d0*/  UISETP.NE.AND UP0, UPT, UR6, URZ, UPT ;  /* 0x000000ff0600728c */ /* 0x000fe2000bf05270 */
[----:B------:R-:W1:Y:S08]  /*18e0*/  S2UR UR6, SR_CgaCtaId ;  /* 0x00000000000679c3 */ /* 0x000e700000008800 */
[----:B------:R-:W-:Y:S05]  /*18f0*/  BRA.U UP0, `(.L_x_24) ;  /* 0x0000000100347547 */ /* 0x000fea000b800000 */
[----:B------:R-:W2:Y:S01]  /*1900*/  S2R R2, SR_CgaCtaId ;  /* 0x0000000000027919 */ /* 0x000ea20000008800 */
[----:B------:R-:W-:-:S04]  /*1910*/  MOV R3, 0x400 ;  /* 0x0000040000037802 */ /* 0x000fc80000000f00 */
[----:B--2---:R-:W-:Y:S02]  /*1920*/  LEA R2, R2, R3, 0x18 ;  /* 0x0000000302027211 */ /* 0x004fe400078ec0ff */
[----:B------:R-:W-:-:S03]  /*1930*/  SHF.L.U32 R3, R11, 0x1f, RZ ;  /* 0x0000001f0b037819 */ /* 0x000fc600000006ff */
[----:B------:R-:W-:-:S04]  /*1940*/  IMAD R2, R12, 0x8, R2 ;  /* 0x000000080c027824 */ /* 0x000fc800078e0202 */
[----:B------:R-:W2:Y:S02]  /*1950*/  SYNCS.PHASECHK.TRANS64.TRYWAIT P0, [R2+URZ+0x1c0], R3 ;  /* 0x0001c003020075a7 */ /* 0x000ea400080011ff */
[----:B--2---:R-:W-:Y:S05]  /*1960*/  @!P0 BRA `(.L_x_25) ;  /* 0x0000007800048947 */ /* 0x004fea0003800000 */
.L_x_193:
[----:B------:R-:W-:Y:S01]  /*1970*/  VIADD R12, R12, 0x1 ;  /* 0x000000010c0c7836 */ /* 0x000fe20000000000 */
[----:B------:R2:W-:Y:S04]  /*1980*/  SYNCS.ARRIVE.TRANS64.A1T0 RZ, [R2+URZ+0x1b0], RZ ;  /* 0x0001b0ff02ff79a7 */ /* 0x0005e800081000ff */
[----:B------:R-:W-:-:S04]  /*1990*/  ISETP.NE.AND P0, PT, R12, 0x2, PT ;  /* 0x000000020c00780c */ /* 0x000fc80003f05270 */
[----:B------:R-:W-:Y:S02]  /*19a0*/  SEL R12, R12, RZ, P0 ;  /* 0x000000ff0c0c7207 */ /* 0x000fe40000000000 */
[----:B--2---:R-:W-:-:S04]  /*19b0*/  SEL R2, RZ, 0x1, P0 ;  /* 0x00000001ff027807 */ /* 0x004fc80000000000 */
[----:B------:R-:W-:-:S07]  /*19c0*/  LOP3.LUT R11, R11, R2, RZ, 0x3c, !PT ;  /* 0x000000020b0b7212 */ /* 0x000fce00078e3cff */
.L_x_24:
[----:B------:R-:W-:Y:S01]  /*19d0*/  UMOV UR7, 0x400 ;  /* 0x0000040000077882 */ /* 0x000fe20000000000 */
[----:B------:R-:W-:Y:S01]  /*19e0*/  SHF.L.U32 R2, R15, 0x1f, RZ ;  /* 0x0000001f0f027819 */ /* 0x000fe200000006ff */
[----:B-1----:R-:W-:Y:S01]  /*19f0*/  ULEA UR7, UR6, UR7, 0x18 ;  /* 0x0000000706077291 */ /* 0x002fe2000f8ec0ff */
[----:B------:R-:W-:Y:S01]  /*1a00*/  R2UR UR35, R16 ;  /* 0x00000000102372ca */ /* 0x000fe200000e0000 */
[----:B------:R-:W-:Y:S01]  /*1a10*/  UISETP.GE.U32.AND UP0, UPT, UR4, 0x7f, UPT ;  /* 0x0000007f0400788c */ /* 0x000fe2000bf06070 */
[----:B------:R-:W-:Y:S01]  /*1a20*/  R2UR UR11, R17 ;  /* 0x00000000110b72ca */ /* 0x000fe200000e0000 */
[----:B------:R-:W-:Y:S01]  /*1a30*/  ULEA UR8, UR24, UR7, 0x3 ;  /* 0x0000000718087291 */ /* 0x000fe2000f8e18ff */
[----:B------:R-:W-:-:S08]  /*1a40*/  UMOV UR26, URZ ;  /* 0x000000ff001a7c82 */ /* 0x000fd00008000000 */
[----:B------:R1:W2:Y:S01]  /*1a50*/  SYNCS.PHASECHK.TRANS64.TRYWAIT P0, [UR8+0x88], R2 ;  /* 0x00008802ff0075a7 */ /* 0x0002a20008001108 */
[----:B------:R-:W-:-:S13]  /*1a60*/  R2UR UR8, R23 ;  /* 0x00000000170872ca */ /* 0x000fda00000e0000 */
[----:B------:R-:W-:Y:S01]  /*1a70*/  ULEA UR11, UR8, UR11, 0x6 ;  /* 0x0000000b080b7291 */ /* 0x000fe2000f8e30ff */
[----:B-1----:R-:W-:-:S05]  /*1a80*/  LEA.HI R2, R24, R24, RZ, 0x1 ;  /* 0x0000001818027211 */ /* 0x002fca00078f08ff */
[----:B------:R-:W-:-:S05]  /*1a90*/  IMAD.SHL.U32 R2, R2, 0x40, RZ ;  /* 0x0000004002027824 */ /* 0x000fca00078e00ff */
[----:B------:R-:W-:-:S04]  /*1aa0*/  LOP3.LUT R2, R2, 0xffffff80, RZ, 0xc0, !PT ;  /* 0xffffff8002027812 */ /* 0x000fc800078ec0ff */
[----:B------:R-:W-:-:S13]  /*1ab0*/  R2UR UR9, R2 ;  /* 0x00000000020972ca */ /* 0x000fda00000e0000 */
[----:B------:R-:W-:Y:S01]  /*1ac0*/  ULOP3.LUT UR35, UR9, 0x40, UR35, 0xf8, !UPT ;  /* 0x0000004009237892 */ /* 0x000fe2000f8ef823 */
[----:B------:R-:W-:Y:S11]  /*1ad0*/  BRA.U !UP0, `(.L_x_26) ;  /* 0x0000000108c07547 */ /* 0x000ff6000b800000 */
[----:B------:R-:W-:Y:S01]  /*1ae0*/  UMOV UR16, UR22 ;  /* 0x0000001600107c82 */ /* 0x000fe20008000000 */
[----:B------:R-:W-:Y:S01]  /*1af0*/  UMOV UR17, UR24 ;  /* 0x0000001800117c82 */ /* 0x000fe20008000000 */
[----:B------:R-:W-:-:S05]  /*1b00*/  UMOV UR34, URZ ;  /* 0x000000ff00227c82 */ /* 0x000fca0008000000 */
.L_x_32:
[----:B------:R-:W-:Y:S01]  /*1b10*/  ULEA UR33, UR17, UR7, 0x3 ;  /* 0x0000000711217291 */ /* 0x000fe2000f8e18ff */
[----:B------:R-:W-:Y:S01]  /*1b20*/  @P5 MOV R3, 0x6000 ;  /* 0x0000600000035802 */ /* 0x000fe20000000f00 */
[----:B-12-4-:R-:W-:Y:S10]  /*1b30*/  @P0 BRA `(.L_x_27) ;  /* 0x00000000000c0947 */ /* 0x016ff40003800000 */
[----:B------:R-:W-:-:S04]  /*1b40*/  SHF.L.U32 R4, R15, 0x1f, RZ ;  /* 0x0000001f0f047819 */ /* 0x000fc800000006ff */
[----:B------:R-:W1:Y:S02]  /*1b50*/  SYNCS.PHASECHK.TRANS64.TRYWAIT P0, [UR33+0x88], R4 ;  /* 0x00008804ff0075a7 */ /* 0x000e640008001121 */
[----:B-1----:R-:W-:Y:S05]  /*1b60*/  @!P0 BRA `(.L_x_28) ;  /* 0x0000007400988947 */ /* 0x002fea0003800000 */
.L_x_27:
[----:B------:R2:W-:Y:S01]  /*1b70*/  @P5 SYNCS.ARRIVE.TRANS64 RZ, [UR33], R3 ;  /* 0x00000003ffff59a7 */ /* 0x0005e20008000021 */
[----:B------:R-:W-:Y:S02]  /*1b80*/  ULOP3.LUT UR8, UR23, 0x2, URZ, 0xfc, !UPT ;  /* 0x0000000217087892 */ /* 0x000fe4000f8efcff */
[----:B------:R-:W-:Y:S02]  /*1b90*/  UIADD3 UR16, UPT, UPT, UR16, 0x1, URZ ;  /* 0x0000000110107890 */ /* 0x000fe4000fffe0ff */
[----:B------:R-:W-:Y:S02]  /*1ba0*/  UISETP.NE.AND UP0, UPT, UR8, 0x2, UPT ;  /* 0x000000020800788c */ /* 0x000fe4000bf05270 */
[----:B------:R-:W-:-:S07]  /*1bb0*/  UISETP.NE.AND UP2, UPT, UR16, 0x1, UPT ;  /* 0x000000011000788c */ /* 0x000fce000bf45270 */
[----:B------:R-:W-:Y:S05]  /*1bc0*/  BRA.U UP0, `(.L_x_29) ;  /* 0x0000000100047547 */ /* 0x000fea000b800000 */
[----:B------:R-:W-:Y:S05]  /*1bd0*/  BPT.TRAP 0x1 ;  /* 0x000000040000795c */ /* 0x000fea0000300000 */
.L_x_29:
[----:B------:R-:W-:Y:S04]  /*1be0*/  BSSY.RECONVERGENT B0, `(.L_x_30) ;  /* 0x0000003000007945 */ /* 0x000fe80003800200 */
[----:B------:R-:W-:Y:S05]  /*1bf0*/  @!P4 BRA `(.L_x_31) ;  /* 0x000000000004c947 */ /* 0x000fea0003800000 */
[----:B------:R-:W-:Y:S05]  /*1c00*/  BPT.TRAP 0x1 ;  /* 0x000000040000795c */ /* 0x000fea0000300000 */
.L_x_31:
[----:B------:R-:W-:Y:S05]  /*1c10*/  BSYNC.RECONVERGENT B0 ;  /* 0x0000000000007941 */ /* 0x000fea0003800200 */
.L_x_30:
[----:B------:R-:W-:Y:S02]  /*1c20*/  UIADD3 UR24, UPT, UPT, UR17, 0x1, URZ ;  /* 0x0000000111187890 */ /* 0x000fe4000fffe0ff */
[----:B------:R-:W-:Y:S02]  /*1c30*/  ULEA UR32, UR17, UR7, 0xd ;  /* 0x0000000711207291 */ /* 0x000fe4000f8e68ff */
[----:B------:R-:W-:Y:S02]  /*1c40*/  UISETP.NE.AND UP0, UPT, UR24, 0x11, UPT ;  /* 0x000000111800788c */ /* 0x000fe4000bf05270 */
[----:B------:R-:W-:Y:S02]  /*1c50*/  UIADD3 UR30, UP1, UPT, UR14, 0x80, URZ ;  /* 0x000000800e1e7890 */ /* 0x000fe4000ff3e0ff */
[----:B------:R-:W-:Y:S02]  /*1c60*/  USEL UR9, URZ, 0x1, UP0 ;  /* 0x00000001ff097887 */ /* 0x000fe40008000000 */
[----:B------:R-:W-:-:S02]  /*1c70*/  USEL UR24, UR24, URZ, UP0 ;  /* 0x000000ff18187287 */ /* 0x000fc40008000000 */
[----:B------:R-:W-:Y:S02]  /*1c80*/  UIADD3 UR28, UP0, UPT, UR14, 0x180, URZ ;  /* 0x000001800e1c7890 */ /* 0x000fe4000ff1e0ff */
[----:B------:R-:W-:Y:S01]  /*1c90*/  ULEA UR8, UR24, UR7, 0x3 ;  /* 0x0000000718087291 */ /* 0x000fe2000f8e18ff */
[----:B------:R-:W-:Y:S01]  /*1ca0*/  LOP3.LUT R15, R15, UR9, RZ, 0x3c, !PT ;  /* 0x000000090f0f7c12 */ /* 0x000fe2000f8e3cff */
[----:B------:R-:W-:Y:S02]  /*1cb0*/  ULOP3.LUT UR33, UR33, 0xfefffff8, URZ, 0xc0, !UPT ;  /* 0xfefffff821217892 */ /* 0x000fe4000f8ec0ff */
[----:B------:R-:W-:Y:S01]  /*1cc0*/  UIADD3.X UR31, UPT, UPT, URZ, UR15, URZ, UP1, !UPT ;  /* 0x0000000fff1f7290 */ /* 0x000fe20008ffe4ff */
[----:B-1----:R-:W-:Y:S01]  /*1cd0*/  SHF.L.U32 R2, R15, 0x1f, RZ ;  /* 0x0000001f0f027819 */ /* 0x002fe200000006ff */
[----:B------:R-:W-:Y:S02]  /*1ce0*/  UIADD3 UR32, UPT, UPT, UR32, 0x3400, URZ ;  /* 0x0000340020207890 */ /* 0x000fe4000fffe0ff */
[----:B------:R-:W-:Y:S01]  /*1cf0*/  UIADD3.X UR29, UPT, UPT, URZ, UR15, URZ, UP0, !UPT ;  /* 0x0000000fff1d7290 */ /* 0x000fe200087fe4ff */
[----:B------:R1:W4:Y:S01]  /*1d00*/  SYNCS.PHASECHK.TRANS64.TRYWAIT P0, [UR8+0x88], R2 ;  /* 0x00008802ff0075a7 */ /* 0x0003220008001108 */
[----:B------:R-:W-:Y:S01]  /*1d10*/  ULEA UR8, UR17, UR7, 0xc ;  /* 0x0000000711087291 */ /* 0x000fe2000f8e60ff */
[----:B------:R-:W-:Y:S01]  /*1d20*/  UMOV UR18, 0x0 ;  /* 0x0000000000127882 */ /* 0x000fe20000000000 */
[----:B------:R-:W-:-:S02]  /*1d30*/  UMOV UR19, 0x10000000 ;  /* 0x1000000000137882 */ /* 0x000fc40000000000 */
[----:B------:R-:W-:Y:S01]  /*1d40*/  UIADD3 UR8, UPT, UPT, UR8, 0x25400, URZ ;  /* 0x0002540008087890 */ /* 0x000fe2000fffe0ff */
[----:B------:R2:W-:Y:S01]  /*1d50*/  UTMALDG.3D.2CTA [UR32], [UR30], desc[UR18] ;  /* 0x000012201e0075b4 */ /* 0x0005e20008211000 */
[----:B------:R-:W-:Y:S01]  /*1d60*/  UMOV UR10, UR34 ;  /* 0x00000022000a7c82 */ /* 0x000fe20008000000 */
[----:B------:R-:W-:Y:S01]  /*1d70*/  UMOV UR12, UR36 ;  /* 0x00000024000c7c82 */ /* 0x000fe20008000000 */
[----:B------:R-:W-:Y:S01]  /*1d80*/  UMOV UR9, UR33 ;  /* 0x0000002100097c82 */ /* 0x000fe20008000000 */
[----:B------:R-:W-:Y:S01]  /*1d90*/  UMOV UR26, UR21 ;  /* 0x00000015001a7c82 */ /* 0x000fe20008000000 */
[----:B------:R-:W-:-:S03]  /*1da0*/  UMOV UR17, UR24 ;  /* 0x0000001800117c82 */ /* 0x000fc60008000000 */
[----:B------:R1:W-:Y:S01]  /*1db0*/  UTMALDG.3D.2CTA [UR8], [UR28], desc[UR18] ;  /* 0x000012081c0075b4 */ /* 0x0003e20008211000 */
[----:B--2---:R-:W-:Y:S01]  /*1dc0*/  UIADD3 UR34, UPT, UPT, UR34, 0x40, URZ ;  /* 0x0000004022227890 */ /* 0x004fe2000fffe0ff */
[----:B------:R-:W-:Y:S11]  /*1dd0*/  BRA.U UP2, `(.L_x_32) ;  /* 0xfffffffd024c7547 */ /* 0x000ff6000b83ffff */
.L_x_26:
[----:B--2-4-:R-:W-:Y:S01]  /*1de0*/  PLOP3.LUT P0, PT, PT, PT, UP5, 0x80, 0x8 ;  /* 0x000000000008781c */ /* 0x014fe20003f0f058 */
[----:B-1----:R-:W-:Y:S01]  /*1df0*/  ULEA UR8, UR24, UR7, 0x3 ;  /* 0x0000000718087291 */ /* 0x002fe2000f8e18ff */
[----:B------:R-:W-:Y:S01]  /*1e00*/  SHF.L.U32 R2, R15, 0x1f, RZ ;  /* 0x0000001f0f027819 */ /* 0x000fe200000006ff */
[----:B------:R-:W-:-:S10]  /*1e10*/  UISETP.GT.AND UP0, UPT, UR13, UR5, UPT ;  /* 0x000000050d00728c */ /* 0x000fd4000bf04270 */
[----:B------:R-:W-:Y:S01]  /*1e20*/  @!P0 SYNCS.ARRIVE.TRANS64.A1T0 RZ, [UR7+0x148], RZ ;  /* 0x000148ffffff89a7 */ /* 0x000fe20008100007 */
[----:B------:R1:W2:Y:S01]  /*1e30*/  SYNCS.PHASECHK.TRANS64.TRYWAIT P0, [UR8+0x88], R2 ;  /* 0x00008802ff0075a7 */ /* 0x0002a20008001108 */
[----:B------:R-:W-:Y:S05]  /*1e40*/  BRA.U !UP0, `(.L_x_33) ;  /* 0x0000000108c07547 */ /* 0x000fea000b800000 */
[----:B------:R-:W-:Y:S01]  /*1e50*/  UIADD3 UR27, UPT, UPT, UR25, UR26, URZ ;  /* 0x0000001a191b7290 */ /* 0x000fe2000fffe0ff */
[----:B------:R-:W-:-:S11]  /*1e60*/  UMOV UR34, UR24 ;  /* 0x0000001800227c82 */ /* 0x000fd60008000000 */
.L_x_39:
[----:B------:R-:W-:Y:S01]  /*1e70*/  ULEA UR17, UR34, UR7, 0x3 ;  /* 0x0000000722117291 */ /* 0x000fe2000f8e18ff */
[----:B--2---:R-:W-:Y:S01]  /*1e80*/  @P5 MOV R3, 0x6000 ;  /* 0x0000600000035802 */ /* 0x004fe20000000f00 */
[----:B-12---:R-:W-:Y:S10]  /*1e90*/  @P0 BRA `(.L_x_34) ;  /* 0x00000000000c0947 */ /* 0x006ff40003800000 */
[----:B------:R-:W-:-:S04]  /*1ea0*/  SHF.L.U32 R4, R15, 0x1f, RZ ;  /* 0x0000001f0f047819 */ /* 0x000fc800000006ff */
[----:B------:R-:W2:Y:S02]  /*1eb0*/  SYNCS.PHASECHK.TRANS64.TRYWAIT P0, [UR17+0x88], R4 ;  /* 0x00008804ff0075a7 */ /* 0x000ea40008001111 */
[----:B--2---:R-:W-:Y:S05]  /*1ec0*/  @!P0 BRA `(.L_x_35) ;  /* 0x0000007000d88947 */ /* 0x004fea0003800000 */
.L_x_34:
[----:B------:R2:W-:Y:S01]  /*1ed0*/  @P5 SYNCS.ARRIVE.TRANS64 RZ, [UR17], R3 ;  /* 0x00000003ffff59a7 */ /* 0x0005e20008000011 */
[----:B------:R-:W-:-:S04]  /*1ee0*/  ULOP3.LUT UR8, UR23, 0x2, URZ, 0xfc, !UPT ;  /* 0x0000000217087892 */ /* 0x000fc8000f8efcff */
[----:B------:R-:W-:-:S09]  /*1ef0*/  UISETP.NE.AND UP0, UPT, UR8, 0x2, UPT ;  /* 0x000000020800788c */ /* 0x000fd2000bf05270 */
[----:B------:R-:W-:Y:S05]  /*1f00*/  BRA.U UP0, `(.L_x_36) ;  /* 0x0000000100047547 */ /* 0x000fea000b800000 */
[----:B------:R-:W-:Y:S05]  /*1f10*/  BPT.TRAP 0x1 ;  /* 0x000000040000795c */ /* 0x000fea0000300000 */
.L_x_36:
[----:B------:R-:W-:Y:S04]  /*1f20*/  BSSY.RECONVERGENT B0, `(.L_x_37) ;  /* 0x0000003000007945 */ /* 0x000fe80003800200 */
[----:B------:R-:W-:Y:S05]  /*1f30*/  @!P4 BRA `(.L_x_38) ;  /* 0x000000000004c947 */ /* 0x000fea0003800000 */
[----:B------:R-:W-:Y:S05]  /*1f40*/  BPT.TRAP 0x1 ;  /* 0x000000040000795c */ /* 0x000fea0000300000 */
.L_x_38:
[----:B------:R-:W-:Y:S05]  /*1f50*/  BSYNC.RECONVERGENT B0 ;  /* 0x0000000000007941 */ /* 0x000fea0003800200 */
.L_x_37:
        /* <DEDUP_REMOVED lines=9> */
[----:B------:R-:W-:Y:S02]  /*1ff0*/  USHF.L.U32 UR18, UR26, 0x6, URZ ;  /* 0x000000061a127899 */ /* 0x000fe400080006ff */
[----:B------:R-:W-:Y:S01]  /*2000*/  ULOP3.LUT UR17, UR17, 0xfefffff8, URZ, 0xc0, !UPT ;  /* 0xfefffff811117892 */ /* 0x000fe2000f8ec0ff */
[----:B-1----:R-:W-:Y:S01]  /*2010*/  SHF.L.U32 R2, R15, 0x1f, RZ ;  /* 0x0000001f0f027819 */ /* 0x002fe200000006ff */
[----:B------:R-:W-:Y:S02]  /*2020*/  UIADD3 UR16, UPT, UPT, UR16, 0x3400, URZ ;  /* 0x0000340010107890 */ /* 0x000fe4000fffe0ff */
[----:B------:R-:W-:Y:S01]  /*2030*/  UIADD3.X UR33, UPT, UPT, URZ, UR15, URZ, UP1, !UPT ;  /* 0x0000000fff217290 */ /* 0x000fe20008ffe4ff */
[----:B------:R4:W1:Y:S01]  /*2040*/  SYNCS.PHASECHK.TRANS64.TRYWAIT P0, [UR8+0x88], R2 ;  /* 0x00008802ff0075a7 */ /* 0x0008620008001108 */
[----:B------:R-:W-:-:S02]  /*2050*/  ULEA UR8, UR34, UR7, 0xc ;  /* 0x0000000722087291 */ /* 0x000fc4000f8e60ff */
[----:B------:R-:W-:Y:S02]  /*2060*/  UIADD3.X UR31, UPT, UPT, URZ, UR15, URZ, UP0, !UPT ;  /* 0x0000000fff1f7290 */ /* 0x000fe400087fe4ff */
[----:B------:R-:W-:Y:S01]  /*2070*/  UIADD3 UR8, UPT, UPT, UR8, 0x25400, URZ ;  /* 0x0002540008087890 */ /* 0x000fe2000fffe0ff */
[----:B------:R-:W-:Y:S01]  /*2080*/  UMOV UR28, 0x0 ;  /* 0x00000000001c7882 */ /* 0x000fe20000000000 */
[----:B------:R-:W-:Y:S01]  /*2090*/  UMOV UR29, 0x10000000 ;  /* 0x10000000001d7882 */ /* 0x000fe20000000000 */
[----:B------:R-:W-:Y:S01]  /*20a0*/  UMOV UR19, UR35 ;  /* 0x0000002300137c82 */ /* 0x000fe20008000000 */
[----:B------:R-:W-:Y:S01]  /*20b0*/  UMOV UR20, UR36 ;  /* 0x0000002400147c82 */ /* 0x000fe20008000000 */
[----:B------:R-:W-:Y:S01]  /*20c0*/  UMOV UR12, UR36 ;  /* 0x00000024000c7c82 */ /* 0x000fe20008000000 */
[----:B------:R-:W-:Y:S01]  /*20d0*/  UMOV UR9, UR17 ;  /* 0x0000001100097c82 */ /* 0x000fe20008000000 */
[----:B------:R-:W-:Y:S01]  /*20e0*/  UMOV UR10, UR18 ;  /* 0x00000012000a7c82 */ /* 0x000fe20008000000 */
[----:B------:R4:W-:Y:S01]  /*20f0*/  UTMALDG.3D.2CTA [UR16], [UR32], desc[UR28] ;  /* 0x00001c10200075b4 */ /* 0x0009e20008211000 */
[----:B------:R-:W-:Y:S01]  /*2100*/  UIADD3 UR26, UPT, UPT, UR26, 0x1, URZ ;  /* 0x000000011a1a7890 */ /* 0x000fe2000fffe0ff */
[----:B------:R-:W-:-:S03]  /*2110*/  UMOV UR34, UR24 ;  /* 0x0000001800227c82 */ /* 0x000fc60008000000 */
[----:B------:R-:W-:Y:S01]  /*2120*/  UISETP.NE.AND UP0, UPT, UR26, UR27, UPT ;  /* 0x0000001b1a00728c */ /* 0x000fe2000bf05270 */
[----:B------:R4:W-:Y:S08]  /*2130*/  UTMALDG.3D.2CTA [UR8], [UR30], desc[UR28] ;  /* 0x00001c081e0075b4 */ /* 0x0009f00008211000 */
[----:B----4-:R-:W-:Y:S05]  /*2140*/  BRA.U UP0, `(.L_x_39) ;  /* 0xfffffffd00487547 */ /* 0x010fea000b83ffff */
.L_x_33:
[C---:B-1----:R-:W-:Y:S01]  /*2150*/  LEA R2, R14.reuse, UR7, 0x3 ;  /* 0x000000070e027c11 */ /* 0x042fe2000f8e18ff */
[----:B------:R-:W-:Y:S01]  /*2160*/  NOP ;  /* 0x0000000000007918 */ /* 0x000fe20000000000 */
[----:B--2---:R-:W-:Y:S02]  /*2170*/  SHF.L.U32 R3, R13, 0x1f, RZ ;  /* 0x0000001f0d037819 */ /* 0x004fe400000006ff */
[----:B------:R-:W-:Y:S02]  /*2180*/  LEA R4, R14, UR7, 0x4 ;  /* 0x000000070e047c11 */ /* 0x000fe4000f8e20ff */
[----:B------:R-:W1:Y:S02]  /*2190*/  SYNCS.PHASECHK.TRANS64.TRYWAIT P0, [R2+URZ+0x150], R3 ;  /* 0x00015003020075a7 */ /* 0x000e6400080011ff */
[----:B-1----:R-:W-:Y:S05]  /*21a0*/  @!P0 BRA `(.L_x_40) ;  /* 0x0000007000388947 */ /* 0x002fea0003800000 */
.L_x_196:
[----:B------:R-:W2:Y:S01]  /*21b0*/  LDS.128 R4, [R4+0x1e0] ;  /* 0x0001e00004047984 */ /* 0x000ea20000000c00 */
[----:B------:R-:W-:Y:S01]  /*21c0*/  ISETP.GE.AND P0, PT, R22, 0x1, PT ;  /* 0x000000011600780c */ /* 0x000fe20003f06270 */
[----:B-1----:R-:W-:Y:S01]  /*21d0*/  VIADD R2, R2, 0x160 ;  /* 0x0000016002027836 */ /* 0x002fe20000000000 */
[----:B------:R-:W-:Y:S01]  /*21e0*/  @!PT LDS RZ, [RZ] ;  /* 0x00000000fffff984 */ /* 0x000fe20000000800 */
[----:B------:R-:W-:Y:S01]  /*21f0*/  @!PT LDS RZ, [RZ] ;  /* 0x00000000fffff984 */ /* 0x000fe20000000800 */
[----:B------:R-:W-:Y:S01]  /*2200*/  @!PT LDS RZ, [RZ] ;  /* 0x00000000fffff984 */ /* 0x000fe20000000800 */
[----:B------:R-:W-:Y:S01]  /*2210*/  @!PT LDS RZ, [RZ] ;  /* 0x00000000fffff984 */ /* 0x000fe20000000800 */
[----:B------:R1:W-:Y:S06]  /*2220*/  MEMBAR.ALL.CTA ;  /* 0x0000000000007992 */ /* 0x0003ec0000008000 */
[----:B-1----:R-:W1:Y:S01]  /*2230*/  FENCE.VIEW.ASYNC.S ;  /* 0x00000000000073c6 */ /* 0x002e620000000000 */
[----:B------:R-:W-:-:S04]  /*2240*/  PRMT R2, RZ, 0x654, R2 ;  /* 0x00000654ff027816 */ /* 0x000fc80000000002 */
[----:B-1----:R1:W-:Y:S01]  /*2250*/  SYNCS.ARRIVE.TRANS64.RED.A1T0 RZ, [R2+URZ], RZ ;  /* 0x000000ff02ff79a7 */ /* 0x0023e200081004ff */
[----:B--2---:R-:W-:-:S13]  /*2260*/  LOP3.LUT P2, RZ, R6, 0x1, RZ, 0xc0, !PT ;  /* 0x0000000106ff7812 */ /* 0x004fda000784c0ff */
[----:B------:R-:W-:Y:S01]  /*2270*/  @P2 SHF.R.U32.HI R3, RZ, 0x10, R5 ;  /* 0x00000010ff032819 */ /* 0x000fe20000011605 */
[----:B------:R-:W-:Y:S01]  /*2280*/  VOTEU.ANY UP0, P2 ;  /* 0x0000000000ff7886 */ /* 0x000fe20001000100 */
[----:B------:R-:W-:Y:S02]  /*2290*/  @P2 MOV R10, R4 ;  /* 0x00000004000a2202 */ /* 0x000fe40000000f00 */
[----:B------:R-:W-:Y:S02]  /*22a0*/  @P2 R2UR.BROADCAST UR8, R3 ;  /* 0x00000000030822ca */ /* 0x000fe400008e0000 */
[----:B------:R-:W-:-:S11]  /*22b0*/  @P2 LOP3.LUT R9, R5, 0xffff, RZ, 0xc0, !PT ;  /* 0x0000ffff05092812 */ /* 0x000fd600078ec0ff */
[----:B------:R-:W-:Y:S01]  /*22c0*/  @UP0 UMOV UR36, UR8 ;  /* 0x0000000800240c82 */ /* 0x000fe20008000000 */
[----:B-1----:R-:W-:Y:S05]  /*22d0*/  @!P0 BRA `(.L_x_41) ;  /* 0x0000000000b88947 */ /* 0x002fea0003800000 */
[----:B------:R-:W3:Y:S01]  /*22e0*/  LDC.64 R4, c[0x0][0xb18] ;  /* 0x0002c600ff047b82 */ /* 0x000ee20000000a00 */
[----:B------:R-:W-:-:S07]  /*22f0*/  ISETP.NE.AND P3, PT, R22, 0x1, PT ;  /* 0x000000011600780c */ /* 0x000fce0003f65270 */
[----:B------:R-:W1:Y:S08]  /*2300*/  LDC.64 R6, c[0x0][0xb10] ;  /* 0x0002c400ff067b82 */ /* 0x000e700000000a00 */
[----:B------:R-:W2:Y:S08]  /*2310*/  LDC R18, c[0x0][0xb20] ;  /* 0x0002c800ff127b82 */ /* 0x000eb00000000800 */
[----:B------:R-:W4:Y:S01]  /*2320*/  LDC R19, c[0x0][0xb0c] ;  /* 0x0002c300ff137b82 */ /* 0x000f220000000800 */
[----:B---3--:R-:W-:Y:S01]  /*2330*/  IMAD.HI.U32 R21, R0, R5, RZ ;  /* 0x0000000500157227 */ /* 0x008fe200078e00ff */
[----:B------:R-:W-:-:S03]  /*2340*/  ISETP.NE.AND P0, PT, R4, 0x1, PT ;  /* 0x000000010400780c */ /* 0x000fc60003f05270 */
[----:B------:R-:W-:-:S03]  /*2350*/  IMAD.HI.U32 R5, R9, R5, RZ ;  /* 0x0000000509057227 */ /* 0x000fc600078e00ff */
[----:B------:R-:W3:Y:S01]  /*2360*/  LDC.64 R2, c[0x0][0xb28] ;  /* 0x0002ca00ff027b82 */ /* 0x000ee20000000a00 */
[----:B-1----:R-:W-:-:S04]  /*2370*/  IMAD.HI.U32 R23, R8, R6, RZ ;  /* 0x0000000608177227 */ /* 0x002fc800078e00ff */
[----:B------:R-:W-:Y:S01]  /*2380*/  IMAD.HI.U32 R24, R10, R6, RZ ;  /* 0x000000060a187227 */ /* 0x000fe200078e00ff */
[----:B------:R-:W-:Y:S02]  /*2390*/  SHF.R.U32.HI R23, RZ, R7, R23 ;  /* 0x00000007ff177219 */ /* 0x000fe40000011617 */
[-C--:B--2---:R-:W-:Y:S02]  /*23a0*/  SHF.R.U32.HI R21, RZ, R18.reuse, R21 ;  /* 0x00000012ff157219 */ /* 0x084fe40000011615 */
[----:B------:R-:W-:Y:S02]  /*23b0*/  SHF.R.U32.HI R5, RZ, R18, R5 ;  /* 0x00000012ff057219 */ /* 0x000fe40000011605 */
[----:B------:R-:W-:Y:S02]  /*23c0*/  SEL R21, R0, R21, !P0 ;  /* 0x0000001500157207 */ /* 0x000fe40004000000 */
[----:B------:R-:W-:Y:S02]  /*23d0*/  SHF.R.U32.HI R24, RZ, R7, R24 ;  /* 0x00000007ff187219 */ /* 0x000fe40000011618 */
[----:B----4-:R-:W-:-:S02]  /*23e0*/  ISETP.NE.AND P1, PT, R19, 0x1, PT ;  /* 0x000000011300780c */ /* 0x010fc40003f25270 */
[----:B------:R-:W-:Y:S02]  /*23f0*/  SEL R5, R9, R5, !P0 ;  /* 0x0000000509057207 */ /* 0x000fe40004000000 */
[----:B------:R-:W-:Y:S02]  /*2400*/  SEL R23, R8, R23, !P1 ;  /* 0x0000001708177207 */ /* 0x000fe40004800000 */
[----:B------:R-:W-:Y:S01]  /*2410*/  SEL R24, R10, R24, !P1 ;  /* 0x000000180a187207 */ /* 0x000fe20004800000 */
[----:B---3--:R-:W-:-:S04]  /*2420*/  IMAD.HI.U32 R20, R21, R2, RZ ;  /* 0x0000000215147227 */ /* 0x008fc800078e00ff */
        /* <DEDUP_REMOVED lines=10> */
[----:B------:R-:W-:-:S04]  /*24d0*/  @!P0 IMAD.HI.U32 R7, R24, R2, RZ ;  /* 0x0000000218078227 */ /* 0x000fc800078e00ff */
[----:B------:R-:W-:Y:S01]  /*24e0*/  IMAD.MOV R2, RZ, RZ, -R6 ;  /* 0x000000ffff027224 */ /* 0x000fe200078e0a06 */
[----:B------:R-:W-:Y:S02]  /*24f0*/  @!P0 SHF.R.U32.HI R3, RZ, R3, R7 ;  /* 0x00000003ff038219 */ /* 0x000fe40000011607 */
[----:B------:R-:W-:Y:S01]  /*2500*/  IADD3 R7, PT, PT, -R5, RZ, RZ ;  /* 0x000000ff05077210 */ /* 0x000fe20007ffe1ff */
[----:B------:R-:W-:Y:S01]  /*2510*/  IMAD R2, R22, R2, R5 ;  /* 0x0000000216027224 */ /* 0x000fe200078e0205 */
        /* <DEDUP_REMOVED lines=10> */
.L_x_41:
[----:B------:R-:W1:Y:S02]  /*25c0*/  LDCU UR8, c[0x0][0xb30] ;  /* 0x00016600ff0877ac */ /* 0x000e640008000800 */
[----:B-1----:R-:W-:-:S09]  /*25d0*/  UISETP.NE.AND UP0, UPT, UR8, 0x1, UPT ;  /* 0x000000010800788c */ /* 0x002fd2000bf05270 */
[----:B------:R-:W-:Y:S05]  /*25e0*/  BRA.U UP0, `(.L_x_42) ;  /* 0x0000000100407547 */ /* 0x000fea000b800000 */
[----:B------:R-:W1:Y:S08]  /*25f0*/  LDC.64 R4, c[0x0][0xb10] ;  /* 0x0002c400ff047b82 */ /* 0x000e700000000a00 */
[----:B------:R-:W2:Y:S08]  /*2600*/  LDC.64 R2, c[0x0][0xb18] ;  /* 0x0002c600ff027b82 */ /* 0x000eb00000000a00 */
[----:B------:R-:W4:Y:S08]  /*2610*/  LDC R6, c[0x0][0xb20] ;  /* 0x0002c800ff067b82 */ /* 0x000f300000000800 */
[----:B------:R-:W3:Y:S01]  /*2620*/  LDC R7, c[0x0][0xb0c] ;  /* 0x0002c300ff077b82 */ /* 0x000ee20000000800 */
[----:B-1----:R-:W-:-:S05]  /*2630*/  IMAD.HI.U32 R4, R10, R4, RZ ;  /* 0x000000040a047227 */ /* 0x002fca00078e00ff */
[----:B------:R-:W-:Y:S01]  /*2640*/  SHF.R.U32.HI R4, RZ, R5, R4 ;  /* 0x00000005ff047219 */ /* 0x000fe20000011604 */
[----:B--2---:R-:W-:Y:S01]  /*2650*/  IMAD.HI.U32 R3, R9, R3, RZ ;  /* 0x0000000309037227 */ /* 0x004fe200078e00ff */
[----:B------:R-:W-:-:S04]  /*2660*/  ISETP.NE.AND P0, PT, R2, 0x1, PT ;  /* 0x000000010200780c */ /* 0x000fc80003f05270 */
[----:B----4-:R-:W-:-:S04]  /*2670*/  SHF.R.U32.HI R3, RZ, R6, R3 ;  /* 0x00000006ff037219 */ /* 0x010fc80000011603 */
[----:B------:R-:W-:Y:S02]  /*2680*/  SEL R3, R9, R3, !P0 ;  /* 0x0000000309037207 */ /* 0x000fe40004000000 */
[----:B---3--:R-:W-:-:S04]  /*2690*/  ISETP.NE.AND P1, PT, R7, 0x1, PT ;  /* 0x000000010700780c */ /* 0x008fc80003f25270 */
[----:B------:R-:W-:-:S05]  /*26a0*/  SEL R4, R10, R4, !P1 ;  /* 0x000000040a047207 */ /* 0x000fca0004800000 */
[----:B------:R-:W-:Y:S02]  /*26b0*/  IMAD.IADD R5, R3, 0x1, -R4 ;  /* 0x0000000103057824 */ /* 0x000fe400078e0a04 */
[----:B------:R-:W-:Y:S02]  /*26c0*/  IMAD.IADD R3, R4, 0x1, -R3 ;  /* 0x0000000104037824 */ /* 0x000fe400078e0a03 */
[----:B------:R-:W-:Y:S02]  /*26d0*/  IMAD R10, R5, R7, R10 ;  /* 0x00000007050a7224 */ /* 0x000fe400078e020a */
[----:B------:R-:W-:-:S07]  /*26e0*/  IMAD R9, R3, R2, R9 ;  /* 0x0000000203097224 */ /* 0x000fce00078e0209 */
.L_x_42:
[----:B------:R-:W-:Y:S01]  /*26f0*/  VIADD R14, R14, 0x1 ;  /* 0x000000010e0e7836 */ /* 0x000fe20000000000 */
[----:B------:R-:W-:Y:S01]  /*2700*/  UPLOP3.LUT UP5, UPT, UPT, UPT, UPT, 0x80, 0x8 ;  /* 0x000000000008789c */ /* 0x000fe20003faf070 */
[----:B------:R-:W-:Y:S02]  /*2710*/  IMAD.IADD R24, R10, 0x1, R56 ;  /* 0x000000010a187824 */ /* 0x000fe400078e0238 */
[----:B------:R-:W-:Y:S01]  /*2720*/  IMAD.IADD R23, R9, 0x1, R47 ;  /* 0x0000000109177824 */ /* 0x000fe200078e022f */
[----:B------:R-:W-:-:S04]  /*2730*/  ISETP.NE.AND P0, PT, R14, 0x2, PT ;  /* 0x000000020e00780c */ /* 0x000fc80003f05270 */
[----:B------:R-:W-:Y:S02]  /*2740*/  SEL R2, RZ, 0x1, P0 ;  /* 0x00000001ff027807 */ /* 0x000fe40000000000 */
[----:B------:R-:W-:Y:S02]  /*2750*/  SEL R14, R14, RZ, P0 ;  /* 0x000000ff0e0e7207 */ /* 0x000fe40000000000 */
[----:B------:R-:W-:Y:S01]  /*2760*/  LOP3.LUT R13, R13, R2, RZ, 0x3c, !PT ;  /* 0x000000020d0d7212 */ /* 0x000fe200078e3cff */
[----:B------:R-:W-:Y:S06]  /*2770*/  @P2 BRA `(.L_x_43) ;  /* 0xfffffff000542947 */ /* 0x000fec000383ffff */
[----:B------:R-:W-:Y:S01]  /*2780*/  UIADD3 UR7, UPT, UPT, UR7, 0x88, URZ ;  /* 0x0000008807077890 */ /* 0x000fe2000fffe0ff */
[----:B------:R-:W-:-:S03]  /*2790*/  SHF.L.U32 R2, R15, 0x1f, RZ ;  /* 0x0000001f0f027819 */ /* 0x000fc600000006ff */
[----:B------:R-:W-:-:S09]  /*27a0*/  ULEA UR4, UR24, UR7, 0x3 ;  /* 0x0000000718047291 */ /* 0x000fd2000f8e18ff */
[----:B------:R-:W1:Y:S02]  /*27b0*/  SYNCS.PHASECHK.TRANS64.TRYWAIT P0, [UR4], R2 ;  /* 0x00000002ff0075a7 */ /* 0x000e640008001104 */
[----:B-1----:R-:W-:Y:S05]  /*27c0*/  @!P0 BRA `(.L_x_44) ;  /* 0x0000006800c48947 */ /* 0x002fea0003800000 */
.L_x_198:
[----:B------:R-:W-:-:S04]  /*27d0*/  UIADD3 UR5, UPT, UPT, UR24, 0x1, URZ ;  /* 0x0000000118057890 */ /* 0x000fc8000fffe0ff */
[----:B------:R-:W-:-:S04]  /*27e0*/  UISETP.NE.AND UP0, UPT, UR5, 0x11, UPT ;  /* 0x000000110500788c */ /* 0x000fc8000bf05270 */
[----:B------:R-:W-:Y:S02]  /*27f0*/  USEL UR6, URZ, 0x1, UP0 ;  /* 0x00000001ff067887 */ /* 0x000fe40008000000 */
[----:B------:R-:W-:-:S04]  /*2800*/  USEL UR5, UR5, URZ, UP0 ;  /* 0x000000ff05057287 */ /* 0x000fc80008000000 */
[----:B------:R-:W-:Y:S01]  /*2810*/  ULEA UR4, UR5, UR7, 0x3 ;  /* 0x0000000705047291 */ /* 0x000fe2000f8e18ff */
[----:B-1----:R-:W-:-:S04]  /*2820*/  LOP3.LUT R2, R15, UR6, RZ, 0x3c, !PT ;  /* 0x000000060f027c12 */ /* 0x002fc8000f8e3cff */
[----:B------:R-:W-:-:S04]  /*2830*/  SHF.L.U32 R3, R2, 0x1f, RZ ;  /* 0x0000001f02037819 */ /* 0x000fc800000006ff */
[----:B------:R-:W1:Y:S02]  /*2840*/  SYNCS.PHASECHK.TRANS64.TRYWAIT P0, [UR4], R3 ;  /* 0x00000003ff0075a7 */ /* 0x000e640008001104 */
[----:B-1----:R-:W-:Y:S05]  /*2850*/  @!P0 BRA `(.L_x_45) ;  /* 0x0000006800b88947 */ /* 0x002fea0003800000 */
.L_x_200:
[----:B------:R-:W-:-:S04]  /*2860*/  UIADD3 UR5, UPT, UPT, UR5, 0x1, URZ ;  /* 0x0000000105057890 */ /* 0x000fc8000fffe0ff */
[----:B------:R-:W-:-:S04]  /*2870*/  UISETP.NE.AND UP0, UPT, UR5, 0x11, UPT ;  /* 0x000000110500788c */ /* 0x000fc8000bf05270 */
[----:B------:R-:W-:Y:S02]  /*2880*/  USEL UR6, URZ, 0x1, UP0 ;  /* 0x00000001ff067887 */ /* 0x000fe40008000000 */
[----:B------:R-:W-:-:S04]  /*2890*/  USEL UR5, UR5, URZ, UP0 ;  /* 0x000000ff05057287 */ /* 0x000fc80008000000 */
[----:B------:R-:W-:Y:S01]  /*28a0*/  ULEA UR4, UR5, UR7, 0x3 ;  /* 0x0000000705047291 */ /* 0x000fe2000f8e18ff */
[----:B------:R-:W-:-:S04]  /*28b0*/  LOP3.LUT R2, R2, UR6, RZ, 0x3c, !PT ;  /* 0x0000000602027c12 */ /* 0x000fc8000f8e3cff */
[----:B-1----:R-:W-:-:S04]  /*28c0*/  SHF.L.U32 R3, R2, 0x1f, RZ ;  /* 0x0000001f02037819 */ /* 0x002fc800000006ff */
[----:B------:R-:W1:Y:S02]  /*28d0*/  SYNCS.PHASECHK.TRANS64.TRYWAIT P0, [UR4], R3 ;  /* 0x00000003ff0075a7 */ /* 0x000e640008001104 */
[----:B-1----:R-:W-:Y:S05]  /*28e0*/  @!P0 BRA `(.L_x_46) ;  /* 0x0000006800ac8947 */ /* 0x002fea0003800000 */
.L_x_202:
        /* <DEDUP_REMOVED lines=9> */
.L_x_204:
        /* <DEDUP_REMOVED lines=9> */
.L_x_206:
        /* <DEDUP_REMOVED lines=9> */
.L_x_208:
        /* <DEDUP_REMOVED lines=9> */
.L_x_210:
        /* <DEDUP_REMOVED lines=9> */
.L_x_212:
        /* <DEDUP_REMOVED lines=9> */
.L_x_214:
        /* <DEDUP_REMOVED lines=9> */
.L_x_216:
        /* <DEDUP_REMOVED lines=9> */
.L_x_218:
        /* <DEDUP_REMOVED lines=9> */
.L_x_220:
        /* <DEDUP_REMOVED lines=9> */
.L_x_222:
        /* <DEDUP_REMOVED lines=9> */
.L_x_224:
        /* <DEDUP_REMOVED lines=9> */
.L_x_226:
        /* <DEDUP_REMOVED lines=9> */
.L_x_228:
[----:B------:R-:W-:-:S04]  /*3040*/  UIADD3 UR5, UPT, UPT, UR5, 0x1, URZ ;  /* 0x0000000105057890 */ /* 0x000fc8000fffe0ff */
[----:B------:R-:W-:-:S04]  /*3050*/  UISETP.NE.AND UP0, UPT, UR5, 0x11, UPT ;  /* 0x000000110500788c */ /* 0x000fc8000bf05270 */
[----:B------:R-:W-:Y:S02]  /*3060*/  USEL UR4, URZ, 0x1, UP0 ;  /* 0x00000001ff047887 */ /* 0x000fe40008000000 */
[----:B------:R-:W-:-:S04]  /*3070*/  USEL UR5, UR5, URZ, UP0 ;  /* 0x000000ff05057287 */ /* 0x000fc80008000000 */
[----:B------:R-:W-:Y:S01]  /*3080*/  ULEA UR5, UR5, UR7, 0x3 ;  /* 0x0000000705057291 */ /* 0x000fe2000f8e18ff */
[----:B------:R-:W-:-:S04]  /*3090*/  LOP3.LUT R2, R2, UR4, RZ, 0x3c, !PT ;  /* 0x0000000402027c12 */ /* 0x000fc8000f8e3cff */
[----:B------:R-:W-:Y:S01]  /*30a0*/  SHF.L.U32 R2, R2, 0x1f, RZ ;  /* 0x0000001f02027819 */ /* 0x000fe200000006ff */
[----:B-1-3--:R-:W-:-:S07]  /*30b0*/  IMAD.U32 R0, RZ, RZ, UR5 ;  /* 0x00000005ff007e24 */ /* 0x00afce000f8e00ff */
.L_x_60:
[----:B-1----:R1:W2:Y:S02]  /*30c0*/  SYNCS.PHASECHK.TRANS64.TRYWAIT P0, [R0+URZ], R2 ;  /* 0x00000002000075a7 */ /* 0x0022a400080011ff */
[----:B--2---:R-:W-:Y:S05]  /*30d0*/  @!P0 NANOSLEEP.SYNCS 0x989680 ;  /* 0x009896800000895d */ /* 0x004fea0003900000 */
[----:B------:R-:W2:Y:S02]  /*30e0*/  @!P0 SYNCS.PHASECHK.TRANS64 P0, [R0+URZ], R2 ;  /* 0x00000002000085a7 */ /* 0x000ea400080010ff */
[----:B--2---:R-:W-:Y:S05]  /*30f0*/  @P0 EXIT ;  /* 0x000000000000094d */ /* 0x004fea0003800000 */
[----:B------:R-:W-:Y:S05]  /*3100*/  BRA `(.L_x_60) ;  /* 0xfffffffc00ec7947 */ /* 0x000fea000383ffff */
.L_x_23:
[----:B------:R-:W-:-:S04]  /*3110*/  UISETP.NE.AND UP1, UPT, UR6, URZ, UPT ;  /* 0x000000ff0600728c */ /* 0x000fc8000bf25270 */
[----:B------:R-:W-:-:S09]  /*3120*/  UISETP.NE.OR UP1, UPT, UR12, 0x1, UP1 ;  /* 0x000000010c00788c */ /* 0x000fd20008f25670 */
[----:B------:R-:W-:Y:S05]  /*3130*/  BRA.U UP1, `(.L_x_61) ;  /* 0x00000005014c7547 */ /* 0x000fea000b800000 */
[----:B------:R-:W-:Y:S01]  /*3140*/  HFMA2 R11, -RZ, RZ, 0, 0 ;  /* 0x00000000ff0b7431 */ /* 0x000fe200000001ff */
[----:B------:R-:W-:Y:S01]  /*3150*/  ISETP.GE.U32.AND P2, PT, R10, 0x2, PT ;  /* 0x000000020a00780c */ /* 0x000fe20003f46070 */
[----:B------:R-:W-:Y:S01]  /*3160*/  IMAD.MOV.U32 R12, RZ, RZ, 0x1 ;  /* 0x00000001ff0c7424 */ /* 0x000fe200078e00ff */
[----:B------:R-:W-:Y:S01]  /*3170*/  CS2R R8, SRZ ;  /* 0x0000000000087805 */ /* 0x000fe2000001ff00 */
[----:B------:R-:W-:Y:S01]  /*3180*/  IMAD.MOV.U32 R3, RZ, RZ, RZ ;  /* 0x000000ffff037224 */ /* 0x000fe200078e00ff */
[----:B------:R-:W-:Y:S01]  /*3190*/  UMOV UR4, 0x400 ;  /* 0x0000040000047882 */ /* 0x000fe20000000000 */
[----:B------:R-:W-:Y:S01]  /*31a0*/  UMOV UR7, URZ ;  /* 0x000000ff00077c82 */ /* 0x000fe20008000000 */
[----:B------:R-:W-:-:S12]  /*31b0*/  ULEA UR6, UR6, UR4, 0x18 ;  /* 0x0000000406067291 */ /* 0x000fd8000f8ec0ff */
.L_x_65:
[----:B------:R-:W-:Y:S02]  /*31c0*/  LEA R0, R3, UR6, 0x3 ;  /* 0x0000000603007c11 */ /* 0x000fe4000f8e18ff */
[----:B------:R-:W-:-:S03]  /*31d0*/  SHF.L.U32 R4, R8, 0x1f, RZ ;  /* 0x0000001f08047819 */ /* 0x000fc600000006ff */
[----:B------:R-:W-:Y:S01]  /*31e0*/  VIADD R5, R0, 0x1c0 ;  /* 0x000001c000057836 */ /* 0x000fe20000000000 */
[----:B------:R-:W1:Y:S02]  /*31f0*/  SYNCS.PHASECHK.TRANS64.TRYWAIT P0, [R0+URZ+0x1b0], R4 ;  /* 0x0001b004000075a7 */ /* 0x000e6400080011ff */
[----:B-1----:R-:W-:Y:S05]  /*3200*/  @!P0 BRA `(.L_x_62) ;  /* 0x0000006400b48947 */ /* 0x002fea0003800000 */
.L_x_229:
[----:B------:R-:W-:Y:S01]  /*3210*/  ULEA UR5, UR7, UR6, 0x3 ;  /* 0x0000000607057291 */ /* 0x000fe2000f8e18ff */
[----:B-1----:R-:W-:Y:S01]  /*3220*/  PRMT R0, RZ, 0x654, R5 ;  /* 0x00000654ff007816 */ /* 0x002fe20000000005 */
[----:B------:R-:W-:Y:S01]  /*3230*/  @!P2 IMAD.MOV.U32 R4, RZ, RZ, 0x10 ;  /* 0x00000010ff04a424 */ /* 0x000fe200078e00ff */
[----:B------:R-:W-:Y:S01]  /*3240*/  SHF.L.U32 R5, R12, 0x1f, RZ ;  /* 0x0000001f0c057819 */ /* 0x000fe200000006ff */
[----:B------:R-:W-:Y:S01]  /*3250*/  UIADD3 UR4, UPT, UPT, UR5, 0x150, URZ ;  /* 0x0000015005047890 */ /* 0x000fe2000fffe0ff */
[----:B------:R1:W-:Y:S05]  /*3260*/  SYNCS.ARRIVE.TRANS64.RED.A1T0 RZ, [R0+URZ], RZ ;  /* 0x000000ff00ff79a7 */ /* 0x0003ea00081004ff */
[----:B------:R-:W-:Y:S01]  /*3270*/  IMAD.U32 R6, RZ, RZ, UR4 ;  /* 0x00000004ff067e24 */ /* 0x000fe2000f8e00ff */
[----:B------:R-:W2:Y:S04]  /*3280*/  SYNCS.PHASECHK.TRANS64.TRYWAIT P0, [UR5+0x160], R5 ;  /* 0x00016005ff0075a7 */ /* 0x000ea80008001105 */
[----:B------:R-:W-:Y:S01]  /*3290*/  PRMT R6, R10, 0x654, R6 ;  /* 0x000006540a067816 */ /* 0x000fe20000000006 */
[----:B-12---:R-:W-:Y:S06]  /*32a0*/  @!P0 BRA `(.L_x_63) ;  /* 0x0000006400a08947 */ /* 0x006fec0003800000 */
.L_x_231:
[----:B------:R-:W-:Y:S01]  /*32b0*/  ULEA UR4, UR7, UR6, 0x4 ;  /* 0x0000000607047291 */ /* 0x000fe2000f8e20ff */
[----:B------:R-:W-:Y:S01]  /*32c0*/  SEL R2, R6, R2, !P2 ;  /* 0x0000000206027207 */ /* 0x000fe20005000000 */
[----:B------:R-:W-:Y:S01]  /*32d0*/  UIADD3 UR5, UPT, UPT, UR5, 0x150, URZ ;  /* 0x0000015005057890 */ /* 0x000fe2000fffe0ff */
[----:B-1----:R-:W-:Y:S01]  /*32e0*/  LEA R0, R11, UR6, 0x3 ;  /* 0x000000060b007c11 */ /* 0x002fe2000f8e18ff */
[----:B------:R-:W-:Y:S01]  /*32f0*/  UIADD3 UR4, UPT, UPT, UR4, 0x1e0, URZ ;  /* 0x000001e004047890 */ /* 0x000fe2000fffe0ff */
[----:B------:R1:W-:Y:S01]  /*3300*/  @!P2 SYNCS.ARRIVE.TRANS64.RED RZ, [R2+URZ], R4 ;  /* 0x0000000402ffa9a7 */ /* 0x0003e200080004ff */
[----:B------:R-:W-:Y:S01]  /*3310*/  UIADD3 UR7, UPT, UPT, UR7, 0x1, URZ ;  /* 0x0000000107077890 */ /* 0x000fe2000fffe0ff */
[----:B------:R-:W-:-:S03]  /*3320*/  VIADD R3, R3, 0x1 ;  /* 0x0000000103037836 */ /* 0x000fc60000000000 */
[----:B------:R-:W-:Y:S02]  /*3330*/  UISETP.NE.AND UP0, UPT, UR7, 0x2, UPT ;  /* 0x000000020700788c */ /* 0x000fe4000bf05270 */
[----:B------:R-:W-:Y:S01]  /*3340*/  ISETP.NE.AND P0, PT, R3, 0x2, PT ;  /* 0x000000020300780c */ /* 0x000fe20003f05270 */
[----:B------:R-:W-:Y:S06]  /*3350*/  UGETNEXTWORKID.BROADCAST [UR4], [UR5] ;  /* 0x00000000040073ca */ /* 0x000fec0008000100 */
[----:B------:R-:W-:Y:S02]  /*3360*/  USEL UR4, URZ, 0x1, UP0 ;  /* 0x00000001ff047887 */ /* 0x000fe40008000000 */
[----:B------:R-:W-:-:S04]  /*3370*/  USEL UR7, UR7, URZ, UP0 ;  /* 0x000000ff07077287 */ /* 0x000fc80008000000 */
[----:B------:R-:W-:Y:S02]  /*3380*/  LOP3.LUT R12, R12, UR4, RZ, 0x3c, !PT ;  /* 0x000000040c0c7c12 */ /* 0x000fe4000f8e3cff */
[----:B-1----:R-:W-:-:S04]  /*3390*/  SHF.L.U32 R4, R9, 0x1f, RZ ;  /* 0x0000001f09047819 */ /* 0x002fc800000006ff */
[----:B------:R-:W1:Y:S02]  /*33a0*/  SYNCS.PHASECHK.TRANS64.TRYWAIT P1, [R0+URZ+0x150], R4 ;  /* 0x00015004000075a7 */ /* 0x000e6400080211ff */
[----:B-1----:R-:W-:Y:S05]  /*33b0*/  @!P1 BRA `(.L_x_64) ;  /* 0x0000006400749947 */ /* 0x002fea0003800000 */
.L_x_232:
[----:B-1----:R-:W-:Y:S01]  /*33c0*/  LEA R4, R11, UR6, 0x4 ;  /* 0x000000060b047c11 */ /* 0x002fe2000f8e20ff */
[----:B------:R-:W-:Y:S01]  /*33d0*/  VIADD R0, R0, 0x160 ;  /* 0x0000016000007836 */ /* 0x000fe20000000000 */
[----:B------:R-:W-:Y:S01]  /*33e0*/  SEL R3, R3, RZ, P0 ;  /* 0x000000ff03037207 */ /* 0x000fe20000000000 */
[----:B------:R-:W-:-:S03]  /*33f0*/  VIADD R11, R11, 0x1 ;  /* 0x000000010b0b7836 */ /* 0x000fc60000000000 */
[----:B------:R-:W1:Y:S01]  /*3400*/  LDS.128 R4, [R4+0x1e0] ;  /* 0x0001e00004047984 */ /* 0x000e620000000c00 */
[----:B------:R-:W-:Y:S02]  /*3410*/  PRMT R0, RZ, 0x654, R0 ;  /* 0x00000654ff007816 */ /* 0x000fe40000000000 */
[C---:B------:R-:W-:Y:S01]  /*3420*/  ISETP.NE.AND P1, PT, R11.reuse, 0x2, PT ;  /* 0x000000020b00780c */ /* 0x040fe20003f25270 */
[----:B------:R-:W-:Y:S01]  /*3430*/  @!PT LDS RZ, [RZ] ;  /* 0x00000000fffff984 */ /* 0x000fe20000000800 */
[----:B------:R-:W-:Y:S01]  /*3440*/  @!PT LDS RZ, [RZ] ;  /* 0x00000000fffff984 */ /* 0x000fe20000000800 */
[----:B------:R-:W-:Y:S01]  /*3450*/  @!PT LDS RZ, [RZ] ;  /* 0x00000000fffff984 */ /* 0x000fe20000000800 */
[----:B------:R-:W-:Y:S01]  /*3460*/  @!PT LDS RZ, [RZ] ;  /* 0x00000000fffff984 */ /* 0x000fe20000000800 */
[----:B------:R2:W-:Y:S06]  /*3470*/  MEMBAR.ALL.CTA ;  /* 0x0000000000007992 */ /* 0x0005ec0000008000 */
[----:B--2---:R-:W2:Y:S01]  /*3480*/  FENCE.VIEW.ASYNC.S ;  /* 0x00000000000073c6 */ /* 0x004ea20000000000 */
[----:B------:R-:W-:Y:S01]  /*3490*/  SEL R11, R11, RZ, P1 ;  /* 0x000000ff0b0b7207 */ /* 0x000fe20000800000 */
[----:B--2---:R2:W-:Y:S01]  /*34a0*/  SYNCS.ARRIVE.TRANS64.RED.A1T0 RZ, [R0+URZ], RZ ;  /* 0x000000ff00ff79a7 */ /* 0x0045e200081004ff */
[----:B-1----:R-:W-:-:S02]  /*34b0*/  LOP3.LUT P3, RZ, R6, 0x1, RZ, 0xc0, !PT ;  /* 0x0000000106ff7812 */ /* 0x002fc4000786c0ff */
[----:B------:R-:W-:-:S04]  /*34c0*/  SEL R4, RZ, 0x1, P1 ;  /* 0x00000001ff047807 */ /* 0x000fc80000800000 */
[----:B------:R-:W-:Y:S02]  /*34d0*/  LOP3.LUT R9, R9, R4, RZ, 0x3c, !PT ;  /* 0x0000000409097212 */ /* 0x000fe400078e3cff */
[----:B--2---:R-:W-:-:S04]  /*34e0*/  SEL R0, RZ, 0x1, P0 ;  /* 0x00000001ff007807 */ /* 0x004fc80000000000 */
[----:B------:R-:W-:Y:S01]  /*34f0*/  LOP3.LUT R8, R8, R0, RZ, 0x3c, !PT ;  /* 0x0000000008087212 */ /* 0x000fe200078e3cff */
[----:B------:R-:W-:Y:S06]  /*3500*/  @P3 BRA `(.L_x_65) ;  /* 0xfffffffc002c3947 */ /* 0x000fec000383ffff */
[----:B------:R-:W-:Y:S01]  /*3510*/  ULEA UR5, UR7, UR6, 0x3 ;  /* 0x0000000607057291 */ /* 0x000fe2000f8e18ff */
[----:B------:R-:W-:-:S08]  /*3520*/  SHF.L.U32 R2, R12, 0x1f, RZ ;  /* 0x0000001f0c027819 */ /* 0x000fd000000006ff */
[----:B------:R-:W1:Y:S02]  /*3530*/  SYNCS.PHASECHK.TRANS64 P0, [UR5+0x160], R2 ;  /* 0x00016002ff0075a7 */ /* 0x000e640008001005 */
[----:B-1----:R-:W-:Y:S05]  /*3540*/  @P0 BRA `(.L_x_66) ;  /* 0x0000000000080947 */ /* 0x002fea0003800000 */
[----:B------:R-:W1:Y:S02]  /*3550*/  SYNCS.PHASECHK.TRANS64.TRYWAIT P0, [UR5+0x160], R2 ;  /* 0x00016002ff0075a7 */ /* 0x000e640008001105 */
[----:B-1----:R-:W-:Y:S05]  /*3560*/  @!P0 BRA `(.L_x_67) ;  /* 0x00000064001c8947 */ /* 0x002fea0003800000 */
.L_x_66:
[----:B------:R-:W-:-:S04]  /*3570*/  UIADD3 UR4, UPT, UPT, UR7, 0x1, URZ ;  /* 0x0000000107047890 */ /* 0x000fc8000fffe0ff */
[----:B------:R-:W-:-:S04]  /*3580*/  UISETP.NE.AND UP0, UPT, UR4, 0x2, UPT ;  /* 0x000000020400788c */ /* 0x000fc8000bf05270 */
[----:B------:R-:W-:Y:S02]  /*3590*/  USEL UR8, URZ, 0x1, UP0 ;  /* 0x00000001ff087887 */ /* 0x000fe40008000000 */
[----:B------:R-:W-:-:S04]  /*35a0*/  USEL UR4, UR4, URZ, UP0 ;  /* 0x000000ff04047287 */ /* 0x000fc80008000000 */
[----:B------:R-:W-:Y:S01]  /*35b0*/  ULEA UR4, UR4, UR6, 0x3 ;  /* 0x0000000604047291 */ /* 0x000fe2000f8e18ff */
[----:B-1----:R-:W-:-:S04]  /*35c0*/  LOP3.LUT R2, R12, UR8, RZ, 0x3c, !PT ;  /* 0x000000080c027c12 */ /* 0x002fc8000f8e3cff */
[----:B------:R-:W-:-:S04]  /*35d0*/  SHF.L.U32 R0, R2, 0x1f, RZ ;  /* 0x0000001f02007819 */ /* 0x000fc800000006ff */
[----:B------:R-:W1:Y:S02]  /*35e0*/  SYNCS.PHASECHK.TRANS64 P0, [UR4+0x160], R0 ;  /* 0x00016000ff0075a7 */ /* 0x000e640008001004 */
[----:B-1----:R-:W-:Y:S05]  /*35f0*/  @P0 EXIT ;  /* 0x000000000000094d */ /* 0x002fea0003800000 */
[----:B------:R-:W-:Y:S02]  /*3600*/  SHF.L.U32 R2, R2, 0x1f, RZ ;  /* 0x0000001f02027819 */ /* 0x000fe400000006ff */
[----:B------:R-:W-:-:S07]  /*3610*/  MOV R0, UR4 ;  /* 0x0000000400007c02 */ /* 0x000fce0008000f00 */
.L_x_68:
[----:B-1----:R1:W2:Y:S02]  /*3620*/  SYNCS.PHASECHK.TRANS64.TRYWAIT P0, [R0+URZ+0x160], R2 ;  /* 0x00016002000075a7 */ /* 0x0022a400080011ff */
[----:B--2---:R-:W-:Y:S05]  /*3630*/  @!P0 NANOSLEEP.SYNCS 0x989680 ;  /* 0x009896800000895d */ /* 0x004fea0003900000 */
[----:B------:R-:W2:Y:S02]  /*3640*/  @!P0 SYNCS.PHASECHK.TRANS64 P0, [R0+URZ+0x160], R2 ;  /* 0x00016002000085a7 */ /* 0x000ea400080010ff */
[----:B--2---:R-:W-:Y:S05]  /*3650*/  @P0 EXIT ;  /* 0x000000000000094d */ /* 0x004fea0003800000 */
[----:B------:R-:W-:Y:S05]  /*3660*/  BRA `(.L_x_68) ;  /* 0xfffffffc00ec7947 */ /* 0x000fea000383ffff */
.L_x_61:
[----:B------:R-:W-:Y:S05]  /*3670*/  BRA.U UP4, `(.L_x_69) ;  /* 0x0000001104d87547 */ /* 0x000fea000b800000 */
[----:B------:R-:W-:Y:S01]  /*3680*/  UMOV UR7, 0x40 ;  /* 0x0000004000077882 */ /* 0x000fe20000000000 */
[----:B------:R-:W-:Y:S01]  /*3690*/  NOP ;  /* 0x0000000000007918 */ /* 0x000fe20000000000 */
[----:B------:R-:W-:Y:S01]  /*36a0*/  ULEA UR7, UR6, UR7, 0x18 ;  /* 0x0000000706077291 */ /* 0x000fe2000f8ec0ff */
[----:B------:R-:W-:Y:S02]  /*36b0*/  UMOV UR8, 0x400 ;  /* 0x0000040000087882 */ /* 0x000fe40000000000 */
[----:B------:R-:W-:-:S06]  /*36c0*/  ULEA UR8, UR6, UR8, 0x18 ;  /* 0x0000000806087291 */ /* 0x000fcc000f8ec0ff */
[----:B------:R-:W1:Y:S02]  /*36d0*/  LDS.U8 R2, [UR7+0x1c] ;  /* 0x00001c07ff027984 */ /* 0x000e640008000000 */
[----:B-1----:R-:W-:-:S13]  /*36e0*/  ISETP.NE.AND P0, PT, R2, RZ, PT ;  /* 0x000000ff0200720c */ /* 0x002fda0003f05270 */
[----:B------:R-:W-:Y:S05]  /*36f0*/  @P0 BRA `(.L_x_70) ;  /* 0x0000000400080947 */ /* 0x000fea0003800000 */
[----:B------:R-:W-:Y:S02]  /*3700*/  UISETP.NE.U32.AND UP0, UPT, UR5, 0x1, UPT ;  /* 0x000000010500788c */ /* 0x000fe4000bf05070 */
[----:B------:R-:W-:-:S07]  /*3710*/  UIADD3 UR9, UPT, UPT, UR7, 0x8, URZ ;  /* 0x0000000807097890 */ /* 0x000fce000fffe0ff */
[----:B------:R-:W-:Y:S05]  /*3720*/  BRA.U !UP0, `(.L_x_71) ;  /* 0x00000001089c7547 */ /* 0x000fea000b800000 */
[----:B------:R-:W-:Y:S01]  /*3730*/  ELECT P0, URZ, PT ;  /* 0x0000000000ff782f */ /* 0x000fe20003800000 */
[----:B------:R-:W-:-:S12]  /*3740*/  BSSY B0, `(.L_x_71) ;  /* 0x0000025000007945 */ /* 0x000fd80003800000 */
[----:B------:R-:W-:Y:S05]  /*3750*/  @!P0 BRA `(.L_x_72) ;  /* 0x00000000008c8947 */ /* 0x000fea0003800000 */
[----:B------:R-:W-:-:S05]  /*3760*/  UMOV UR6, 0x10 ;  /* 0x0000001000067882 */ /* 0x000fca0000000000 */
[----:B------:R-:W-:Y:S04]  /*3770*/  DEPBAR.LE SB1, 0x36 ;  /* 0x00009d800000791a */ /* 0x000fe80000000000 */
[----:B------:R-:W1:Y:S02]  /*3780*/  UTCATOMSWS.2CTA.FIND_AND_SET.ALIGN UP1, UR6, UR6 ;  /* 0x00000006000675e3 */ /* 0x000e640008220800 */
[----:B-1----:R-:W-:Y:S01]  /*3790*/  MOV R10, UR6 ;  /* 0x00000006000a7c02 */ /* 0x002fe20008000f00 */
[----:B------:R-:W-:Y:S06]  /*37a0*/  BRA.U UP1, `(.L_x_73) ;  /* 0x0000000101187547 */ /* 0x000fec000b800000 */
.L_x_74:
[----:B------:R-:W-:Y:S05]  /*37b0*/  NANOSLEEP 0x64 ;  /* 0x000000640000795d */ /* 0x000fea0003800000 */
[----:B------:R-:W-:-:S05]  /*37c0*/  UMOV UR6, 0x10 ;  /* 0x0000001000067882 */ /* 0x000fca0000000000 */
[----:B------:R-:W-:Y:S04]  /*37d0*/  DEPBAR.LE SB1, 0x36 ;  /* 0x00009d800000791a */ /* 0x000fe80000000000 */
[----:B------:R-:W1:Y:S02]  /*37e0*/  UTCATOMSWS.2CTA.FIND_AND_SET.ALIGN UP1, UR6, UR6 ;  /* 0x00000006000675e3 */ /* 0x000e640008220800 */
[----:B-1----:R-:W-:Y:S01]  /*37f0*/  MOV R10, UR6 ;  /* 0x00000006000a7c02 */ /* 0x002fe20008000f00 */
[----:B------:R-:W-:Y:S05]  /*3800*/  BRA.U !UP1, `(.L_x_74) ;  /* 0xfffffffd09e87547 */ /* 0x000fea000b83ffff */
.L_x_73:
[----:B------:R-:W1:Y:S01]  /*3810*/  LDS R5, [UR7+0x10] ;  /* 0x00001007ff057984 */ /* 0x000e620008000800 */
[----:B------:R-:W-:Y:S01]  /*3820*/  IMAD.U32 R3, RZ, RZ, UR8 ;  /* 0x00000008ff037e24 */ /* 0x000fe2000f8e00ff */
[----:B------:R-:W-:-:S03]  /*3830*/  MOV R2, UR4 ;  /* 0x0000000400027c02 */ /* 0x000fc60008000f00 */
[----:B------:R-:W-:Y:S01]  /*3840*/  VIADD R3, R3, 0x200 ;  /* 0x0000020003037836 */ /* 0x000fe20000000000 */
[----:B-1----:R-:W-:-:S04]  /*3850*/  SHF.L.U32 R5, R5, 0x1f, RZ ;  /* 0x0000001f05057819 */ /* 0x002fc800000006ff */
[----:B------:R-:W1:Y:S02]  /*3860*/  SYNCS.PHASECHK.TRANS64.TRYWAIT P0, [UR7+0x8], R5 ;  /* 0x00000805ff0075a7 */ /* 0x000e640008001107 */
[----:B-1----:R-:W-:Y:S05]  /*3870*/  @P0 BRA `(.L_x_75) ;  /* 0x0000000000080947 */ /* 0x002fea0003800000 */
[----:B------:R-:W1:Y:S02]  /*3880*/  SYNCS.PHASECHK.TRANS64.TRYWAIT P0, [UR7+0x8], R5 ;  /* 0x00000805ff0075a7 */ /* 0x000e640008001107 */
[----:B-1----:R-:W-:Y:S05]  /*3890*/  @!P0 BRA `(.L_x_76) ;  /* 0x0000006000688947 */ /* 0x002fea0003800000 */
.L_x_75:
[----:B-1----:R-:W-:Y:S01]  /*38a0*/  HFMA2 R4, -RZ, RZ, 0, 5.9604644775390625e-08 ;  /* 0x00000001ff047431 */ /* 0x002fe200000001ff */
[----:B------:R-:W-:Y:S01]  /*38b0*/  UPRMT UR6, UR4, 0x654, UR9 ;  /* 0x0000065404067896 */ /* 0x000fe20008000009 */
[----:B------:R-:W-:Y:S01]  /*38c0*/  IMAD.MOV.U32 R7, RZ, RZ, 0xffff ;  /* 0x0000ffffff077424 */ /* 0x000fe200078e00ff */
[----:B------:R-:W-:Y:S01]  /*38d0*/  PRMT R2, R2, 0x654, R3 ;  /* 0x0000065402027816 */ /* 0x000fe20000000003 */
[----:B------:R-:W-:Y:S02]  /*38e0*/  IMAD.MOV.U32 R5, RZ, RZ, 0x4 ;  /* 0x00000004ff057424 */ /* 0x000fe400078e00ff */
[----:B------:R-:W-:Y:S01]  /*38f0*/  IMAD.SHL.U32 R9, R10, 0x20, RZ ;  /* 0x000000200a097824 */ /* 0x000fe200078e00ff */
[----:B------:R-:W-:Y:S02]  /*3900*/  MOV R3, UR6 ;  /* 0x0000000600037c02 */ /* 0x000fe40008000f00 */
[-C--:B------:R-:W-:Y:S01]  /*3910*/  SHF.L.U32 R7, R7, R10.reuse, RZ ;  /* 0x0000000a07077219 */ /* 0x080fe200000006ff */
[----:B------:R1:W-:Y:S01]  /*3920*/  SYNCS.ARRIVE.TRANS64.RED RZ, [UR6], R5 ;  /* 0x00000005ffff79a7 */ /* 0x0003e20008000406 */
[----:B------:R-:W-:Y:S01]  /*3930*/  SHF.L.U32 R6, R4, R10, RZ ;  /* 0x0000000a04067219 */ /* 0x000fe200000006ff */
[----:B------:R1:W-:Y:S04]  /*3940*/  STS [UR8+0x200], R9 ;  /* 0x00020009ff007988 */ /* 0x0003e80008000808 */
[----:B------:R1:W-:Y:S04]  /*3950*/  STAS [R2.64], R10 ;  /* 0x0000000a02007dbd */ /* 0x0003e8000c0008ff */
[----:B------:R1:W-:Y:S04]  /*3960*/  ATOMS.OR RZ, [UR7+0x14], R7 ;  /* 0x00001407ffff798c */ /* 0x0003e8000b000007 */
[----:B------:R1:W-:Y:S04]  /*3970*/  ATOMS.OR RZ, [UR7+0x18], R6 ;  /* 0x00001806ffff798c */ /* 0x0003e8000b000007 */
[----:B------:R1:W-:Y:S02]  /*3980*/  ATOMS.XOR RZ, [UR7+0x10], R4 ;  /* 0x00001004ffff798c */ /* 0x0003e4000b800007 */
.L_x_72:
[----:B------:R-:W-:Y:S05]  /*3990*/  BSYNC B0 ;  /* 0x0000000000007941 */ /* 0x000fea0003800000 */
.L_x_71:
[----:B------:R-:W-:Y:S05]  /*39a0*/  BRA.U UP0, `(.L_x_77) ;  /* 0x00000001006c7547 */ /* 0x000fea000b800000 */
[----:B------:R-:W-:-:S03]  /*39b0*/  UMOV UR6, 0xffffffff ;  /* 0xffffffff00067882 */ /* 0x000fc60000000000 */
[----:B------:R-:W-:Y:S05]  /*39c0*/  BRA.DIV UR6, `(.L_x_78) ;  /* 0x0000006206347947 */ /* 0x000fea000b800000 */
[----:B------:R-:W-:-:S13]  /*39d0*/  ELECT P6, URZ, PT ;  /* 0x0000000000ff782f */ /* 0x000fda00038c0000 */
.L_x_236:
[----:B------:R-:W-:Y:S05]  /*39e0*/  @!P6 BRA `(.L_x_77) ;  /* 0x00000000005ce947 */ /* 0x000fea0003800000 */
[----:B-1----:R-:W1:Y:S02]  /*39f0*/  LDS R3, [UR7+0x10] ;  /* 0x00001007ff037984 */ /* 0x002e640008000800 */
[----:B-1----:R-:W-:-:S04]  /*3a00*/  SHF.L.U32 R3, R3, 0x1f, RZ ;  /* 0x0000001f03037819 */ /* 0x002fc800000006ff */
[----:B------:R-:W1:Y:S02]  /*3a10*/  SYNCS.PHASECHK.TRANS64.TRYWAIT P0, [UR7+0x8], R3 ;  /* 0x00000803ff0075a7 */ /* 0x000e640008001107 */
[----:B-1----:R-:W-:Y:S05]  /*3a20*/  @P0 BRA `(.L_x_79) ;  /* 0x0000000000080947 */ /* 0x002fea0003800000 */
[----:B------:R-:W1:Y:S02]  /*3a30*/  SYNCS.PHASECHK.TRANS64.TRYWAIT P0, [UR7+0x8], R3 ;  /* 0x00000803ff0075a7 */ /* 0x000e640008001107 */
[----:B-1----:R-:W-:Y:S05]  /*3a40*/  @!P0 BRA `(.L_x_80) ;  /* 0x0000006000348947 */ /* 0x002fea0003800000 */
.L_x_79:
[----:B------:R-:W2:Y:S01]  /*3a50*/  LDS R5, [UR8+0x200] ;  /* 0x00020008ff057984 */ /* 0x000ea20008000800 */
[----:B-1----:R-:W-:Y:S02]  /*3a60*/  HFMA2 R2, -RZ, RZ, 0, 5.9604644775390625e-08 ;  /* 0x00000001ff027431 */ /* 0x002fe400000001ff */
[----:B------:R-:W-:Y:S01]  /*3a70*/  IMAD.MOV.U32 R3, RZ, RZ, 0xffff ;  /* 0x0000ffffff037424 */ /* 0x000fe200078e00ff */
[----:B------:R-:W-:Y:S01]  /*3a80*/  UPRMT UR6, UR4, 0x654, UR9 ;  /* 0x0000065404067896 */ /* 0x000fe20008000009 */
[----:B--2---:R-:W-:-:S03]  /*3a90*/  IMAD.SHL.U32 R4, R5, 0x20, RZ ;  /* 0x0000002005047824 */ /* 0x004fc600078e00ff */
[-C--:B------:R-:W-:Y:S02]  /*3aa0*/  SHF.L.U32 R3, R3, R5.reuse, RZ ;  /* 0x0000000503037219 */ /* 0x080fe400000006ff */
[----:B------:R-:W-:Y:S01]  /*3ab0*/  SHF.L.U32 R5, R2, R5, RZ ;  /* 0x0000000502057219 */ /* 0x000fe200000006ff */
[----:B------:R2:W-:Y:S04]  /*3ac0*/  STS [UR8+0x200], R4 ;  /* 0x00020004ff007988 */ /* 0x0005e80008000808 */
[----:B------:R2:W-:Y:S04]  /*3ad0*/  ATOMS.OR RZ, [UR7+0x14], R3 ;  /* 0x00001403ffff798c */ /* 0x0005e8000b000007 */
[----:B------:R2:W-:Y:S01]  /*3ae0*/  ATOMS.OR RZ, [UR7+0x18], R5 ;  /* 0x00001805ffff798c */ /* 0x0005e2000b000007 */
[----:B------:R-:W-:Y:S03]  /*3af0*/  SYNCS.ARRIVE.TRANS64.RED.A1T0 RZ, [UR6], RZ ;  /* 0x000000ffffff79a7 */ /* 0x000fe60008100406 */
[----:B------:R2:W-:Y:S01]  /*3b00*/  ATOMS.XOR RZ, [UR7+0x10], R2 ;  /* 0x00001002ffff798c */ /* 0x0005e2000b800007 */
[----:B------:R-:W-:Y:S05]  /*3b10*/  BRA `(.L_x_77) ;  /* 0x0000000000107947 */ /* 0x000fea0003800000 */
.L_x_70:
[----:B------:R-:W-:-:S05]  /*3b20*/  MOV R2, 0xffffffff ;  /* 0xffffffff00027802 */ /* 0x000fca0000000f00 */
[----:B------:R1:W-:Y:S02]  /*3b30*/  STS [UR8+0x200], R2 ;  /* 0x00020002ff007988 */ /* 0x0003e40008000808 */
[----:B-1----:R-:W-:Y:S02]  /*3b40*/  MOV R2, 0x3b60 ;  /* 0x00003b6000027802 */ /* 0x002fe40000000f00 */
[----:B-----5:R-:W-:Y:S05]  /*3b50*/  CALL.REL.NOINC `($__internal_1_$__cuda_sm10x_tcgen05_guardrail_trap_phase_invalid_during_alloc) ;  /* 0x0000006400807944 */ /* 0x020fea0003c00000 */
.L_x_77:
[----:B------:R-:W-:Y:S05]  /*3b60*/  WARPSYNC.ALL ;  /* 0x0000000000007948 */ /* 0x000fea0003800000 */
[----:B------:R-:W3:Y:S01]  /*3b70*/  S2UR UR7, SR_CgaCtaId ;  /* 0x00000000000779c3 */ /* 0x000ee20000008800 */
[----:B------:R-:W-:Y:S01]  /*3b80*/  UMOV UR6, 0x400 ;  /* 0x0000040000067882 */ /* 0x000fe20000000000 */
[----:B------:R-:W-:-:S06]  /*3b90*/  NOP ;  /* 0x0000000000007918 */ /* 0x000fcc0000000000 */
[----:B------:R-:W-:Y:S06]  /*3ba0*/  BAR.ARV 0x6, 0xa0 ;  /* 0x0182800000007b1d */ /* 0x000fec0000002000 */
[----:B------:R-:W4:Y:S01]  /*3bb0*/  LDCU UR8, c[0x0][0x38c] ;  /* 0x00007180ff0877ac */ /* 0x000f220008000800 */
[----:B------:R-:W-:Y:S01]  /*3bc0*/  LOP3.LUT R0, R0, 0xffff, RZ, 0xc0, !PT ;  /* 0x0000ffff00007812 */ /* 0x000fe200078ec0ff */
[----:B-1----:R-:W-:Y:S01]  /*3bd0*/  IMAD.MOV.U32 R9, RZ, RZ, 0x1 ;  /* 0x00000001ff097424 */ /* 0x002fe200078e00ff */
[----:B------:R-:W-:Y:S01]  /*3be0*/  LOP3.LUT R8, R8, 0xffff, RZ, 0xc0, !PT ;  /* 0x0000ffff08087812 */ /* 0x000fe200078ec0ff */
[----:B------:R-:W-:Y:S01]  /*3bf0*/  UMOV UR19, URZ ;  /* 0x000000ff00137c82 */ /* 0x000fe20008000000 */
[----:B------:R-:W-:Y:S01]  /*3c00*/  R2UR UR11, R0 ;  /* 0x00000000000b72ca */ /* 0x000fe200000e0000 */
[----:B------:R-:W-:Y:S01]  /*3c10*/  UMOV UR18, URZ ;  /* 0x000000ff00127c82 */ /* 0x000fe20008000000 */
[----:B------:R-:W-:Y:S01]  /*3c20*/  R2UR UR12, R8 ;  /* 0x00000000080c72ca */ /* 0x000fe200000e0000 */
[----:B------:R-:W-:Y:S01]  /*3c30*/  IMAD.MOV.U32 R8, RZ, RZ, RZ ;  /* 0x000000ffff087224 */ /* 0x000fe200078e00ff */
[----:B------:R-:W-:Y:S01]  /*3c40*/  UMOV UR17, URZ ;  /* 0x000000ff00117c82 */ /* 0x000fe20008000000 */
[----:B---3--:R-:W-:-:S02]  /*3c50*/  ULEA UR7, UR7, UR6, 0x18 ;  /* 0x0000000607077291 */ /* 0x008fc4000f8ec0ff */
[----:B------:R-:W-:Y:S02]  /*3c60*/  UISETP.NE.AND UP2, UPT, UR5, URZ, UPT ;  /* 0x000000ff0500728c */ /* 0x000fe4000bf45270 */
[----:B------:R-:W-:Y:S02]  /*3c70*/  UIADD3 UR13, UPT, UPT, UR7, 0x3400, URZ ;  /* 0x00003400070d7890 */ /* 0x000fe4000fffe0ff */
[----:B------:R-:W-:Y:S02]  /*3c80*/  UIADD3 UR14, UPT, UPT, UR7, 0x25400, URZ ;  /* 0x00025400070e7890 */ /* 0x000fe4000fffe0ff */
[----:B----4-:R-:W-:Y:S01]  /*3c90*/  UIADD3 UR8, UPT, UPT, UR8, 0x3f, URZ ;  /* 0x0000003f08087890 */ /* 0x010fe2000fffe0ff */
[----:B--2---:R-:W1:Y:S01]  /*3ca0*/  LDS R2, [UR7+0x200] ;  /* 0x00020007ff027984 */ /* 0x004e620008000800 */
[----:B------:R-:W-:Y:S02]  /*3cb0*/  USHF.R.U32.HI UR13, URZ, 0x4, UR13 ;  /* 0x00000004ff0d7899 */ /* 0x000fe4000801160d */
[----:B------:R-:W-:-:S02]  /*3cc0*/  USHF.R.S32.HI UR6, URZ, 0x1f, UR8 ;  /* 0x0000001fff067899 */ /* 0x000fc40008011408 */
[----:B------:R-:W-:Y:S02]  /*3cd0*/  USHF.R.U32.HI UR14, URZ, 0x4, UR14 ;  /* 0x00000004ff0e7899 */ /* 0x000fe4000801160e */
[----:B------:R-:W-:Y:S02]  /*3ce0*/  ULEA.HI UR6, UR6, UR8, URZ, 0x6 ;  /* 0x0000000806067291 */ /* 0x000fe4000f8f30ff */
[----:B------:R-:W-:Y:S02]  /*3cf0*/  ULOP3.LUT UR13, UR13, 0x3fff, URZ, 0xc0, !UPT ;  /* 0x00003fff0d0d7892 */ /* 0x000fe4000f8ec0ff */
[----:B------:R-:W-:Y:S02]  /*3d00*/  USHF.R.S32.HI UR6, URZ, 0x6, UR6 ;  /* 0x00000006ff067899 */ /* 0x000fe40008011406 */
[----:B------:R-:W-:Y:S02]  /*3d10*/  ULOP3.LUT UR14, UR14, 0x3fff, URZ, 0xc0, !UPT ;  /* 0x00003fff0e0e7892 */ /* 0x000fe4000f8ec0ff */
[----:B------:R-:W-:Y:S01]  /*3d20*/  UISETP.LT.AND UP0, UPT, UR6, 0x1, UPT ;  /* 0x000000010600788c */ /* 0x000fe2000bf01270 */
[----:B------:R-:W-:Y:S01]  /*3d30*/  UMOV UR28, 0x0 ;  /* 0x00000000001c7882 */ /* 0x000fe20000000000 */
[----:B------:R-:W-:Y:S01]  /*3d40*/  UMOV UR29, 0x8100490 ;  /* 0x08100490001d7882 */ /* 0x000fe20000000000 */
[----:B------:R-:W-:-:S02]  /*3d50*/  ULOP3.LUT UR13, UR13, 0x10000, URZ, 0xfc, !UPT ;  /* 0x000100000d0d7892 */ /* 0x000fc4000f8efcff */
[----:B------:R-:W-:Y:S02]  /*3d60*/  ULOP3.LUT UR14, UR14, 0x10000, URZ, 0xfc, !UPT ;  /* 0x000100000e0e7892 */ /* 0x000fe4000f8efcff */
[----:B------:R-:W-:Y:S01]  /*3d70*/  USEL UR20, UR6, 0x1, !UP0 ;  /* 0x0000000106147887 */ /* 0x000fe2000c000000 */
[----:B------:R-:W-:Y:S01]  /*3d80*/  UMOV UR26, 0x0 ;  /* 0x00000000001a7882 */ /* 0x000fe20000000000 */
[----:B------:R-:W-:Y:S01]  /*3d90*/  UMOV UR27, 0x8100490 ;  /* 0x08100490001b7882 */ /* 0x000fe20000000000 */
[----:B------:R-:W-:Y:S01]  /*3da0*/  UMOV UR24, 0x0 ;  /* 0x0000000000187882 */ /* 0x000fe20000000000 */
[----:B------:R-:W-:Y:S01]  /*3db0*/  UMOV UR25, 0x8100490 ;  /* 0x0810049000197882 */ /* 0x000fe20000000000 */
[----:B------:R-:W-:Y:S01]  /*3dc0*/  UMOV UR22, 0x0 ;  /* 0x0000000000167882 */ /* 0x000fe20000000000 */
[----:B------:R-:W-:Y:S01]  /*3dd0*/  UMOV UR23, 0x8100490 ;  /* 0x0810049000177882 */ /* 0x000fe20000000000 */
[----:B-1----:R-:W-:Y:S02]  /*3de0*/  R2UR UR21, R2 ;  /* 0x00000000021572ca */ /* 0x002fe400000e0000 */
[----:B------:R-:W-:-:S13]  /*3df0*/  CS2R R2, SRZ ;  /* 0x0000000000027805 */ /* 0x000fda000001ff00 */
.L_x_88:
[C---:B------:R-:W-:Y:S02]  /*3e00*/  LEA R0, R8.reuse, UR7, 0x3 ;  /* 0x0000000708007c11 */ /* 0x040fe4000f8e18ff */
[----:B------:R-:W-:Y:S02]  /*3e10*/  SHF.L.U32 R4, R3, 0x1f, RZ ;  /* 0x0000001f03047819 */ /* 0x000fe400000006ff */
[----:B------:R-:W-:Y:S02]  /*3e20*/  LEA R5, R8, UR7, 0x4 ;  /* 0x0000000708057c11 */ /* 0x000fe4000f8e20ff */
[----:B------:R-:W1:Y:S02]  /*3e30*/  SYNCS.PHASECHK.TRANS64.TRYWAIT P0, [R0+URZ+0x150], R4 ;  /* 0x00015004000075a7 */ /* 0x000e6400080011ff */
[----:B-1-34-:R-:W-:Y:S05]  /*3e40*/  @!P0 BRA `(.L_x_81) ;  /* 0x0000005c004c8947 */ /* 0x01afea0003800000 */
.L_x_237:
[----:B-1----:R-:W1:Y:S01]  /*3e50*/  LDS.128 R4, [R5+0x1e0] ;  /* 0x0001e00005047984 */ /* 0x002e620000000c00 */
[----:B------:R-:W-:Y:S02]  /*3e60*/  VIADD R0, R0, 0x160 ;  /* 0x0000016000007836 */ /* 0x000fe40000000000 */
[----:B------:R-:W-:Y:S01]  /*3e70*/  VIADD R8, R8, 0x1 ;  /* 0x0000000108087836 */ /* 0x000fe20000000000 */
[----:B------:R-:W-:Y:S01]  /*3e80*/  @!PT LDS RZ, [RZ] ;  /* 0x00000000fffff984 */ /* 0x000fe20000000800 */
[----:B------:R-:W-:Y:S01]  /*3e90*/  @!PT LDS RZ, [RZ] ;  /* 0x00000000fffff984 */ /* 0x000fe20000000800 */
[----:B------:R-:W-:Y:S01]  /*3ea0*/  @!PT LDS RZ, [RZ] ;  /* 0x00000000fffff984 */ /* 0x000fe20000000800 */
[----:B------:R-:W-:Y:S01]  /*3eb0*/  @!PT LDS RZ, [RZ] ;  /* 0x00000000fffff984 */ /* 0x000fe20000000800 */
[----:B------:R2:W-:Y:S06]  /*3ec0*/  MEMBAR.ALL.CTA ;  /* 0x0000000000007992 */ /* 0x0005ec0000008000 */
[----:B--2---:R-:W2:Y:S01]  /*3ed0*/  FENCE.VIEW.ASYNC.S ;  /* 0x00000000000073c6 */ /* 0x004ea20000000000 */
[----:B------:R-:W-:-:S04]  /*3ee0*/  PRMT R0, RZ, 0x654, R0 ;  /* 0x00000654ff007816 */ /* 0x000fc80000000000 */
[----:B--2---:R2:W-:Y:S01]  /*3ef0*/  SYNCS.ARRIVE.TRANS64.RED.A1T0 RZ, [R0+URZ], RZ ;  /* 0x000000ff00ff79a7 */ /* 0x0045e200081004ff */
[----:B-1----:R-:W-:Y:S01]  /*3f00*/  LOP3.LUT P1, RZ, R6, 0x1, RZ, 0xc0, !PT ;  /* 0x0000000106ff7812 */ /* 0x002fe2000782c0ff */
[----:B--2---:R-:W-:-:S12]  /*3f10*/  BRA.U UP2, `(.L_x_82) ;  /* 0x0000000502087547 */ /* 0x004fd8000b800000 */
[----:B------:R-:W1:Y:S01]  /*3f20*/  LDCU UR8, c[0x0][0x38c] ;  /* 0x00007180ff0877ac */ /* 0x000e620008000800 */
[----:B------:R-:W-:Y:S02]  /*3f30*/  PLOP3.LUT P2, PT, PT, PT, PT, 0x80, 0x8 ;  /* 0x000000000008781c */ /* 0x000fe40003f4f070 */
[----:B------:R-:W-:Y:S01]  /*3f40*/  SHF.L.U32 R4, R9, 0x1f, RZ ;  /* 0x0000001f09047819 */ /* 0x000fe200000006ff */
[----:B------:R-:W-:Y:S02]  /*3f50*/  ULEA UR9, UR19, UR7, 0x3 ;  /* 0x0000000713097291 */ /* 0x000fe4000f8e18ff */
[----:B------:R-:W-:Y:S02]  /*3f60*/  ULEA UR10, UR19, UR21, 0x5 ;  /* 0x00000015130a7291 */ /* 0x000fe4000f8e28ff */
[----:B-1----:R-:W-:-:S06]  /*3f70*/  UISETP.GE.AND UP0, UPT, UR8, 0x1, UPT ;  /* 0x000000010800788c */ /* 0x002fcc000bf06270 */
[----:B------:R-:W-:-:S05]  /*3f80*/  PLOP3.LUT P0, PT, PT, PT, UP0, 0x80, 0x8 ;  /* 0x000000000008781c */ /* 0x000fca0003f0f008 */
[----:B------:R-:W-:-:S08]  /*3f90*/  @UP0 ULEA UR8, UR18, UR7, 0x3 ;  /* 0x0000000712080291 */ /* 0x000fd0000f8e18ff */
[----:B------:R-:W-:-:S04]  /*3fa0*/  @P0 SHF.L.U32 R0, R2, 0x1f, RZ ;  /* 0x0000001f02000819 */ /* 0x000fc800000006ff */
[----:B------:R1:W2:Y:S01]  /*3fb0*/  @P0 SYNCS.PHASECHK.TRANS64.TRYWAIT P2, [UR8], R0 ;  /* 0x00000000ff0005a7 */ /* 0x0002a20008041108 */
[----:B------:R-:W3:Y:S02]  /*3fc0*/  SYNCS.PHASECHK.TRANS64.TRYWAIT P0, [UR9+0x190], R4 ;  /* 0x00019004ff0075a7 */ /* 0x000ee40008001109 */
[----:B-123--:R-:W-:Y:S05]  /*3fd0*/  @!P0 BRA `(.L_x_83) ;  /* 0x0000005800fc8947 */ /* 0x00efea0003800000 */
.L_x_239:
[----:B------:R-:W-:Y:S01]  /*3fe0*/  UMOV UR16, UR17 ;  /* 0x0000001100107c82 */ /* 0x000fe20008000000 */
[----:B------:R-:W-:Y:S05]  /*3ff0*/  BRA.U !UP0, `(.L_x_84) ;  /* 0x0000000108c07547 */ /* 0x000fea000b800000 */
[----:B------:R-:W-:Y:S02]  /*4000*/  UIADD3 UR16, UPT, UPT, UR20, UR17, URZ ;  /* 0x0000001114107290 */ /* 0x000fe4000fffe0ff */
[----:B------:R-:W-:Y:S01]  /*4010*/  UPLOP3.LUT UP3, UPT, UPT, UPT, UPT, 0x40, 0x4 ;  /* 0x000000000004789c */ /* 0x000fe20003f6e870 */
[----:B------:R-:W-:Y:S01]  /*4020*/  UMOV UR15, UR6 ;  /* 0x00000006000f7c82 */ /* 0x000fe20008000000 */
[----:B------:R-:W-:-:S09]  /*4030*/  UMOV UR46, UR18 ;  /* 0x00000012002e7c82 */ /* 0x000fd20008000000 */
.L_x_87:
[----:B--2---:R-:W-:Y:S01]  /*4040*/  ULEA UR8, UR46, UR7, 0x3 ;  /* 0x000000072e087291 */ /* 0x004fe2000f8e18ff */
[----:B---3--:R-:W-:Y:S11]  /*4050*/  @P2 BRA `(.L_x_85) ;  /* 0x00000000000c2947 */ /* 0x008ff60003800000 */
[----:B-1----:R-:W-:Y:S04]  /*4060*/  SHF.L.U32 R4, R2, 0x1f, RZ ;  /* 0x0000001f02047819 */ /* 0x002fe800000006ff */
[----:B------:R-:W1:Y:S02]  /*4070*/  SYNCS.PHASECHK.TRANS64.TRYWAIT P0, [UR8], R4 ;  /* 0x00000004ff0075a7 */ /* 0x000e640008001108 */
[----:B-1----:R-:W-:Y:S05]  /*4080*/  @!P0 BRA `(.L_x_86) ;  /* 0x0000005800e88947 */ /* 0x002fea0003800000 */
.L_x_85:
[----:B------:R-:W-:Y:S01]  /*4090*/  UISETP.NE.AND UP0, UPT, UR15, 0x1, UPT ;  /* 0x000000010f00788c */ /* 0x000fe2000bf05270 */
[----:B------:R-:W-:Y:S01]  /*40a0*/  PLOP3.LUT P2, PT, PT, PT, PT, 0x80, 0x8 ;  /* 0x000000000008781c */ /* 0x000fe20003f4f070 */
[----:B------:R-:W-:Y:S02]  /*40b0*/  UIADD3 UR18, UPT, UPT, UR46, 0x1, URZ ;  /* 0x000000012e127890 */ /* 0x000fe4000fffe0ff */
[----:B------:R-:W-:Y:S02]  /*40c0*/  ULEA UR32, UR46, UR14, 0x8 ;  /* 0x0000000e2e207291 */ /* 0x000fe4000f8e40ff */
[----:B------:R-:W-:Y:S01]  /*40d0*/  UISETP.NE.AND UP1, UPT, UR18, 0x11, UPT ;  /* 0x000000111200788c */ /* 0x000fe2000bf25270 */
[----:B------:R-:W-:Y:S01]  /*40e0*/  PLOP3.LUT P0, PT, PT, PT, UP0, 0x80, 0x8 ;  /* 0x000000000008781c */ /* 0x000fe20003f0f008 */
[----:B------:R-:W-:Y:S02]  /*40f0*/  UIADD3 UR44, UPT, UPT, UR32, 0x2, URZ ;  /* 0x00000002202c7890 */ /* 0x000fe4000fffe0ff */
[----:B------:R-:W-:Y:S02]  /*4100*/  USEL UR31, URZ, 0x1, UP1 ;  /* 0x00000001ff1f7887 */ /* 0x000fe40008800000 */
[----:B------:R-:W-:Y:S02]  /*4110*/  USEL UR18, UR18, URZ, UP1 ;  /* 0x000000ff12127287 */ /* 0x000fe40008800000 */
[----:B------:R-:W-:Y:S02]  /*4120*/  UIADD3 UR40, UPT, UPT, UR32, 0x4, URZ ;  /* 0x0000000420287890 */ /* 0x000fe4000fffe0ff */
[----:B------:R-:W-:Y:S01]  /*4130*/  @UP0 ULEA UR30, UR18, UR7, 0x3 ;  /* 0x00000007121e0291 */ /* 0x000fe2000f8e18ff */
[----:B------:R-:W-:Y:S01]  /*4140*/  LOP3.LUT R2, R2, UR31, RZ, 0x3c, !PT ;  /* 0x0000001f02027c12 */ /* 0x000fe2000f8e3cff */
[----:B------:R-:W-:Y:S02]  /*4150*/  UIADD3 UR36, UPT, UPT, UR32, 0x6, URZ ;  /* 0x0000000620247890 */ /* 0x000fe4000fffe0ff */
[----:B------:R-:W-:Y:S01]  /*4160*/  UIADD3 UR8, UPT, UPT, UR8, 0x88, URZ ;  /* 0x0000008808087890 */ /* 0x000fe2000fffe0ff */
[----:B-1----:R-:W-:Y:S01]  /*4170*/  @P0 SHF.L.U32 R0, R2, 0x1f, RZ ;  /* 0x0000001f02000819 */ /* 0x002fe200000006ff */
[----:B------:R-:W-:Y:S02]  /*4180*/  UIADD3 UR17, UPT, UPT, UR17, 0x1, URZ ;  /* 0x0000000111117890 */ /* 0x000fe4000fffe0ff */
[----:B------:R-:W-:Y:S01]  /*4190*/  UIADD3 UR15, UPT, UPT, UR15, -0x1, URZ ;  /* 0xffffffff0f0f7890 */ /* 0x000fe2000fffe0ff */
[----:B------:R2:W3:Y:S01]  /*41a0*/  @P0 SYNCS.PHASECHK.TRANS64.TRYWAIT P2, [UR30], R0 ;  /* 0x00000000ff0005a7 */ /* 0x0004e2000804111e */
[----:B------:R-:W-:Y:S02]  /*41b0*/  ULEA UR30, UR46, UR13, 0x9 ;  /* 0x0000000d2e1e7291 */ /* 0x000fe4000f8e48ff */
[----:B------:R-:W-:Y:S02]  /*41c0*/  UISETP.NE.AND UP0, UPT, UR17, UR16, UPT ;  /* 0x000000101100728c */ /* 0x000fe4000bf05270 */
[----:B------:R-:W-:Y:S02]  /*41d0*/  UIADD3 UR42, UPT, UPT, UR30, 0x2, URZ ;  /* 0x000000021e2a7890 */ /* 0x000fe4000fffe0ff */
[----:B------:R-:W-:Y:S02]  /*41e0*/  UIADD3 UR38, UPT, UPT, UR30, 0x4, URZ ;  /* 0x000000041e267890 */ /* 0x000fe4000fffe0ff */
[----:B------:R-:W-:Y:S01]  /*41f0*/  UIADD3 UR34, UPT, UPT, UR30, 0x6, URZ ;  /* 0x000000061e227890 */ /* 0x000fe2000fffe0ff */
[----:B------:R-:W-:Y:S01]  /*4200*/  UMOV UR33, 0x40004040 ;  /* 0x4000404000217882 */ /* 0x000fe20000000000 */
[----:B------:R-:W-:Y:S01]  /*4210*/  UMOV UR31, 0x40004040 ;  /* 0x40004040001f7882 */ /* 0x000fe20000000000 */
[----:B------:R-:W-:Y:S01]  /*4220*/  UMOV UR45, 0x40004040 ;  /* 0x40004040002d7882 */ /* 0x000fe20000000000 */
[----:B------:R2:W-:Y:S01]  /*4230*/  UTCHMMA.2CTA gdesc[UR30], gdesc[UR32], tmem[UR10], tmem[UR28], idesc[UR29], UP3 ;  /* 0x00ff1c201e0075ea */ /* 0x0005e20009a0000a */
[----:B------:R-:W-:Y:S01]  /*4240*/  UPLOP3.LUT UP3, UPT, UPT, UPT, UPT, 0x80, 0x8 ;  /* 0x000000000008789c */ /* 0x000fe20003f6f070 */
[----:B------:R-:W-:Y:S01]  /*4250*/  UMOV UR43, 0x40004040 ;  /* 0x40004040002b7882 */ /* 0x000fe20000000000 */
[----:B------:R-:W-:Y:S01]  /*4260*/  UMOV UR41, 0x40004040 ;  /* 0x4000404000297882 */ /* 0x000fe20000000000 */
[----:B------:R2:W-:Y:S01]  /*4270*/  UTCHMMA.2CTA gdesc[UR42], gdesc[UR44], tmem[UR10], tmem[UR26], idesc[UR27], UPT ;  /* 0x00ff1a2c2a0075ea */ /* 0x0005e2000ba0000a */
[----:B------:R-:W-:Y:S01]  /*4280*/  UMOV UR39, 0x40004040 ;  /* 0x4000404000277882 */ /* 0x000fe20000000000 */
[----:B------:R-:W-:Y:S01]  /*4290*/  UMOV UR37, 0x40004040 ;  /* 0x4000404000257882 */ /* 0x000fe20000000000 */
[----:B------:R-:W-:Y:S01]  /*42a0*/  UMOV UR35, 0x40004040 ;  /* 0x4000404000237882 */ /* 0x000fe20000000000 */
[----:B------:R2:W-:Y:S01]  /*42b0*/  UTCHMMA.2CTA gdesc[UR38], gdesc[UR40], tmem[UR10], tmem[UR24], idesc[UR25], UPT ;  /* 0x00ff1828260075ea */ /* 0x0005e2000ba0000a */
[----:B------:R2:W-:Y:S01]  /*42c0*/  UTCHMMA.2CTA gdesc[UR34], gdesc[UR36], tmem[UR10], tmem[UR22], idesc[UR23], UPT ;  /* 0x00ff1624220075ea */ /* 0x0005e2000ba0000a */
[----:B------:R2:W-:Y:S01]  /*42d0*/  UTCBAR.2CTA.MULTICAST [UR8], URZ, UR12 ;  /* 0x000000ff080073e9 */ /* 0x0005e2000820080c */
[----:B------:R-:W-:Y:S01]  /*42e0*/  UMOV UR46, UR18 ;  /* 0x00000012002e7c82 */ /* 0x000fe20008000000 */
[----:B------:R-:W-:Y:S05]  /*42f0*/  BRA.U UP0, `(.L_x_87) ;  /* 0xfffffffd00507547 */ /* 0x000fea000b83ffff */
.L_x_84:
[----:B------:R-:W-:Y:S01]  /*4300*/  UIADD3 UR9, UPT, UPT, UR9, 0x170, URZ ;  /* 0x0000017009097890 */ /* 0x000fe2000fffe0ff */
[----:B------:R-:W-:-:S08]  /*4310*/  UMOV UR17, UR16 ;  /* 0x0000001000117c82 */ /* 0x000fd00008000000 */
[----:B------:R4:W-:Y:S01]  /*4320*/  UTCBAR.2CTA.MULTICAST [UR9], URZ, UR11 ;  /* 0x000000ff090073e9 */ /* 0x0009e2000820080b */
[----:B------:R-:W-:Y:S02]  /*4330*/  NOP ;  /* 0x0000000000007918 */ /* 0x000fe40000000000 */
.L_x_82:
[----:B------:R-:W-:Y:S01]  /*4340*/  UIADD3 UR19, UPT, UPT, UR19, 0x1, URZ ;  /* 0x0000000113137890 */ /* 0x000fe2000fffe0ff */
[----:B------:R-:W-:-:S03]  /*4350*/  ISETP.NE.AND P0, PT, R8, 0x2, PT ;  /* 0x000000020800780c */ /* 0x000fc60003f05270 */
[----:B------:R-:W-:Y:S01]  /*4360*/  UISETP.NE.AND UP0, UPT, UR19, 0x4, UPT ;  /* 0x000000041300788c */ /* 0x000fe2000bf05270 */
[----:B-12---:R-:W-:Y:S02]  /*4370*/  SEL R0, RZ, 0x1, P0 ;  /* 0x00000001ff007807 */ /* 0x006fe40000000000 */
[----:B------:R-:W-:Y:S01]  /*4380*/  SEL R8, R8, RZ, P0 ;  /* 0x000000ff08087207 */ /* 0x000fe20000000000 */
[----:B------:R-:W-:Y:S01]  /*4390*/  USEL UR8, URZ, 0x1, UP0 ;  /* 0x00000001ff087887 */ /* 0x000fe20008000000 */
[----:B------:R-:W-:Y:S01]  /*43a0*/  LOP3.LUT R3, R3, R0, RZ, 0x3c, !PT ;  /* 0x0000000003037212 */ /* 0x000fe200078e3cff */
[----:B------:R-:W-:-:S04]  /*43b0*/  USEL UR19, UR19, URZ, UP0 ;  /* 0x000000ff13137287 */ /* 0x000fc80008000000 */
[----:B------:R-:W-:Y:S01]  /*43c0*/  LOP3.LUT R9, R9, UR8, RZ, 0x3c, !PT ;  /* 0x0000000809097c12 */ /* 0x000fe2000f8e3cff */
[----:B------:R-:W-:Y:S07]  /*43d0*/  @P1 BRA `(.L_x_88) ;  /* 0xfffffff800881947 */ /* 0x000fee000383ffff */
[----:B------:R-:W1:Y:S01]  /*43e0*/  S2UR UR6, SR_CgaCtaId ;  /* 0x00000000000679c3 */ /* 0x000e620000008800 */
[----:B------:R-:W-:Y:S01]  /*43f0*/  ELECT P0, URZ, PT ;  /* 0x0000000000ff782f */ /* 0x000fe20003800000 */
[----:B------:R-:W-:Y:S01]  /*4400*/  HFMA2 R0, -RZ, RZ, 0, 5.9604644775390625e-08 ;  /* 0x00000001ff007431 */ /* 0x000fe200000001ff */
[----:B------:R-:W-:-:S05]  /*4410*/  UMOV UR8, 0x40 ;  /* 0x0000004000087882 */ /* 0x000fca0000000000 */
[----:B------:R-:W-:Y:S01]  /*4420*/  UVIRTCOUNT.DEALLOC.SMPOOL 0x80 ;  /* 0x000000800000784c */ /* 0x000fe20000000000 */
[----:B------:R-:W-:Y:S02]  /*4430*/  UISETP.NE.AND UP0, UPT, UR5, URZ, UPT ;  /* 0x000000ff0500728c */ /* 0x000fe4000bf05270 */
[----:B-1----:R-:W-:-:S09]  /*4440*/  ULEA UR6, UR6, UR8, 0x18 ;  /* 0x0000000806067291 */ /* 0x002fd2000f8ec0ff */
[----:B------:R1:W-:Y:S01]  /*4450*/  @P0 STS.U8 [UR6+0x1c], R0 ;  /* 0x00001c00ff000988 */ /* 0x0003e20008000006 */
[----:B------:R-:W-:Y:S05]  /*4460*/  BRA.U UP0, `(.L_x_89) ;  /* 0x0000000100a07547 */ /* 0x000fea000b800000 */
[----:B------:R-:W-:Y:S01]  /*4470*/  UIADD3 UR5, UPT, UPT, UR7, 0x190, URZ ;  /* 0x0000019007057890 */ /* 0x000fe2000fffe0ff */
[----:B------:R-:W-:-:S03]  /*4480*/  SHF.L.U32 R2, R9, 0x1f, RZ ;  /* 0x0000001f09027819 */ /* 0x000fc600000006ff */
[----:B------:R-:W-:-:S09]  /*4490*/  ULEA UR8, UR19, UR5, 0x3 ;  /* 0x0000000513087291 */ /* 0x000fd2000f8e18ff */
[----:B------:R-:W2:Y:S02]  /*44a0*/  SYNCS.PHASECHK.TRANS64.TRYWAIT P0, [UR8], R2 ;  /* 0x00000002ff0075a7 */ /* 0x000ea40008001108 */
[----:B--2---:R-:W-:Y:S05]  /*44b0*/  @!P0 BRA `(.L_x_90) ;  /* 0x0000005400f48947 */ /* 0x004fea0003800000 */
.L_x_242:
[----:B----4-:R-:W-:-:S04]  /*44c0*/  UIADD3 UR9, UPT, UPT, UR19, 0x1, URZ ;  /* 0x0000000113097890 */ /* 0x010fc8000fffe0ff */
        /* <DEDUP_REMOVED lines=8> */
.L_x_244:
        /* <DEDUP_REMOVED lines=9> */
.L_x_246:
[----:B------:R-:W-:-:S04]  /*45e0*/  UIADD3 UR9, UPT, UPT, UR9, 0x1, URZ ;  /* 0x0000000109097890 */ /* 0x000fc8000fffe0ff */
[----:B------:R-:W-:-:S04]  /*45f0*/  UISETP.NE.AND UP1, UPT, UR9, 0x4, UPT ;  /* 0x000000040900788c */ /* 0x000fc8000bf25270 */
[----:B------:R-:W-:Y:S02]  /*4600*/  USEL UR8, URZ, 0x1, UP1 ;  /* 0x00000001ff087887 */ /* 0x000fe40008800000 */
[----:B------:R-:W-:-:S04]  /*4610*/  USEL UR9, UR9, URZ, UP1 ;  /* 0x000000ff09097287 */ /* 0x000fc80008800000 */
[----:B------:R-:W-:Y:S01]  /*4620*/  ULEA UR9, UR9, UR5, 0x3 ;  /* 0x0000000509097291 */ /* 0x000fe2000f8e18ff */
[----:B------:R-:W-:-:S04]  /*4630*/  LOP3.LUT R2, R2, UR8, RZ, 0x3c, !PT ;  /* 0x0000000802027c12 */ /* 0x000fc8000f8e3cff */
[----:B------:R-:W-:Y:S01]  /*4640*/  SHF.L.U32 R2, R2, 0x1f, RZ ;  /* 0x0000001f02027819 */ /* 0x000fe200000006ff */
[----:B-1----:R-:W-:-:S04]  /*4650*/  IMAD.U32 R0, RZ, RZ, UR9 ;  /* 0x00000009ff007e24 */ /* 0x002fc8000f8e00ff */
[----:B------:R1:W2:Y:S03]  /*4660*/  SYNCS.PHASECHK.TRANS64.TRYWAIT P0, [R0+URZ], R2 ;  /* 0x00000002000075a7 */ /* 0x0002a600080011ff */
[----:B--2---:R-:W-:Y:S05]  /*4670*/  @!P0 NANOSLEEP.SYNCS 0x989680 ;  /* 0x009896800000895d */ /* 0x004fea0003900000 */
[----:B------:R-:W2:Y:S02]  /*4680*/  @!P0 SYNCS.PHASECHK.TRANS64 P0, [R0+URZ], R2 ;  /* 0x00000002000085a7 */ /* 0x000ea400080010ff */
[----:B--2---:R-:W-:Y:S05]  /*4690*/  @P0 BRA `(.L_x_93) ;  /* 0x0000000000200947 */ /* 0x004fea0003800000 */
.L_x_94:
[----:B--2---:R2:W4:Y:S02]  /*46a0*/  SYNCS.PHASECHK.TRANS64.TRYWAIT P0, [R0+URZ], R2 ;  /* 0x00000002000075a7 */ /* 0x00452400080011ff */
[----:B----4-:R-:W-:Y:S05]  /*46b0*/  @!P0 NANOSLEEP.SYNCS 0x989680 ;  /* 0x009896800000895d */ /* 0x010fea0003900000 */
[----:B------:R-:W4:Y:S02]  /*46c0*/  @!P0 SYNCS.PHASECHK.TRANS64 P0, [R0+URZ], R2 ;  /* 0x00000002000085a7 */ /* 0x000f2400080010ff */
[----:B----4-:R-:W-:Y:S05]  /*46d0*/  @!P0 BRA `(.L_x_94) ;  /* 0xfffffffc00f08947 */ /* 0x010fea000383ffff */
[----:B------:R-:W-:Y:S05]  /*46e0*/  BRA `(.L_x_93) ;  /* 0x00000000000c7947 */ /* 0x000fea0003800000 */
.L_x_89:
[----:B------:R-:W-:-:S04]  /*46f0*/  UIADD3 UR5, UPT, UPT, UR7, 0x1d0, URZ ;  /* 0x000001d007057890 */ /* 0x000fc8000fffe0ff */
[----:B------:R-:W-:-:S09]  /*4700*/  UPRMT UR5, UR4, 0x654, UR5 ;  /* 0x0000065404057896 */ /* 0x000fd20008000005 */
[----:B------:R-:W-:Y:S03]  /*4710*/  SYNCS.ARRIVE.TRANS64.RED.A1T0 RZ, [UR5], RZ ;  /* 0x000000ffffff79a7 */ /* 0x000fe60008100405 */
.L_x_93:
[----:B-12---:R-:W-:Y:S01]  /*4720*/  SHF.L.U32 R2, RZ, 0x1f, RZ ;  /* 0x0000001fff027819 */ /* 0x006fe200000006ff */
[----:B------:R-:W-:Y:S01]  /*4730*/  UIADD3 UR5, UPT, UPT, UR7, 0x1d0, URZ ;  /* 0x000001d007057890 */ /* 0x000fe2000fffe0ff */
[----:B------:R-:W-:Y:S02]  /*4740*/  PLOP3.LUT P0, PT, PT, PT, UP0, 0x80, 0x8 ;  /* 0x000000000008781c */ /* 0x000fe40003f0f008 */
[----:B------:R-:W1:Y:S02]  /*4750*/  SYNCS.PHASECHK.TRANS64.TRYWAIT P1, [UR7+0x1d0], R2 ;  /* 0x0001d002ff0075a7 */ /* 0x000e640008021107 */
[----:B-1----:R-:W-:Y:S09]  /*4760*/  @!P1 BRA `(.L_x_95) ;  /* 0x0000005400909947 */ /* 0x002ff20003800000 */
.L_x_248:
[----:B------:R-:W-:Y:S01]  /*4770*/  @!UP0 UPRMT UR5, UR4, 0x654, UR5 ;  /* 0x0000065404058896 */ /* 0x000fe20008000005 */
[----:B------:R-:W-:Y:S02]  /*4780*/  UMOV UR8, 0xffff ;  /* 0x0000ffff00087882 */ /* 0x000fe40000000000 */
[----:B------:R-:W-:-:S06]  /*4790*/  UMOV UR4, 0x1 ;  /* 0x0000000100047882 */ /* 0x000fcc0000000000 */
[----:B------:R-:W-:Y:S01]  /*47a0*/  @!P0 SYNCS.ARRIVE.TRANS64.RED.A1T0 RZ, [UR5], RZ ;  /* 0x000000ffffff89a7 */ /* 0x000fe20008100405 */
[----:B------:R-:W-:Y:S01]  /*47b0*/  NOP ;  /* 0x0000000000007918 */ /* 0x000fe20000000000 */
[----:B-1----:R-:W1:Y:S01]  /*47c0*/  LDS R0, [UR6+0x14] ;  /* 0x00001406ff007984 */ /* 0x002e620008000800 */
[----:B------:R-:W-:-:S04]  /*47d0*/  ULOP3.LUT UR5, UR21, 0xffff, URZ, 0xc0, !UPT ;  /* 0x0000ffff15057892 */ /* 0x000fc8000f8ec0ff */
[----:B------:R-:W-:-:S04]  /*47e0*/  USHF.R.U32.HI UR5, URZ, 0x5, UR5 ;  /* 0x00000005ff057899 */ /* 0x000fc80008011605 */
[----:B------:R-:W-:Y:S02]  /*47f0*/  USHF.L.U32 UR8, UR8, UR5, URZ ;  /* 0x0000000508087299 */ /* 0x000fe400080006ff */
[----:B------:R-:W-:-:S04]  /*4800*/  USHF.L.U32 UR4, UR4, UR5, URZ ;  /* 0x0000000504047299 */ /* 0x000fc800080006ff */
[----:B-1----:R-:W-:-:S04]  /*4810*/  LOP3.LUT R0, R0, UR8, RZ, 0xc0, !PT ;  /* 0x0000000800007c12 */ /* 0x002fc8000f8ec0ff */
[----:B------:R-:W-:-:S13]  /*4820*/  ISETP.NE.AND P0, PT, R0, UR8, PT ;  /* 0x0000000800007c0c */ /* 0x000fda000bf05270 */
[----:B------:R-:W-:Y:S05]  /*4830*/  @P0 BRA `(.L_x_96) ;  /* 0x0000000000580947 */ /* 0x000fea0003800000 */
[----:B------:R-:W1:Y:S02]  /*4840*/  LDS R0, [UR6+0x18] ;  /* 0x00001806ff007984 */ /* 0x000e640008000800 */
[----:B-1----:R-:W-:-:S04]  /*4850*/  LOP3.LUT R0, R0, UR4, RZ, 0xc0, !PT ;  /* 0x0000000400007c12 */ /* 0x002fc8000f8ec0ff */
[----:B------:R-:W-:-:S13]  /*4860*/  ISETP.NE.AND P0, PT, R0, UR4, PT ;  /* 0x0000000400007c0c */ /* 0x000fda000bf05270 */
[----:B------:R-:W-:Y:S05]  /*4870*/  @P0 BRA `(.L_x_97) ;  /* 0x00000000003c0947 */ /* 0x000fea0003800000 */
[----:B------:R-:W1:Y:S01]  /*4880*/  S2R R2, SR_LANEID ;  /* 0x0000000000027919 */ /* 0x000e620000000000 */
[----:B------:R-:W-:Y:S01]  /*4890*/  ULOP3.LUT UR8, URZ, UR8, URZ, 0x33, !UPT ;  /* 0x00000008ff087292 */ /* 0x000fe2000f8e33ff */
[----:B------:R-:W-:Y:S02]  /*48a0*/  VOTEU.ANY UR7, UPT, PT ;  /* 0x0000000000077886 */ /* 0x000fe400038e0100 */
[----:B------:R-:W-:-:S03]  /*48b0*/  UFLO.U32 UR7, UR7 ;  /* 0x00000007000772bd */ /* 0x000fc600080e0000 */
[----:B------:R-:W-:-:S04]  /*48c0*/  IMAD.U32 R0, RZ, RZ, UR8 ;  /* 0x00000008ff007e24 */ /* 0x000fc8000f8e00ff */
[----:B------:R2:W3:Y:S02]  /*48d0*/  REDUX UR5, R0 ;  /* 0x00000000000573c4 */ /* 0x0004e40000000000 */
[----:B------:R1:W-:Y:S02]  /*48e0*/  UTCATOMSWS.AND URZ, UR8 ;  /* 0x0000000800ff79e3 */ /* 0x0003e40008000000 */
[----:B-1----:R-:W-:Y:S02]  /*48f0*/  ISETP.EQ.U32.AND P0, PT, R2, UR7, PT ;  /* 0x0000000702007c0c */ /* 0x002fe4000bf02070 */
[----:B--2---:R-:W-:Y:S02]  /*4900*/  LOP3.LUT R0, RZ, UR4, RZ, 0x33, !PT ;  /* 0x00000004ff007c12 */ /* 0x004fe4000f8e33ff */
[----:B---3--:R-:W-:Y:S02]  /*4910*/  MOV R2, UR5 ;  /* 0x0000000500027c02 */ /* 0x008fe40008000f00 */
[----:B------:R-:W1:Y:S07]  /*4920*/  REDUX UR4, R0 ;  /* 0x00000000000473c4 */ /* 0x000e6e0000000000 */
[----:B------:R2:W-:Y:S01]  /*4930*/  @P0 ATOMS.AND RZ, [UR6+0x14], R2 ;  /* 0x00001402ffff098c */ /* 0x0005e2000a800006 */
[----:B-1----:R-:W-:-:S05]  /*4940*/  IMAD.U32 R0, RZ, RZ, UR4 ;  /* 0x00000004ff007e24 */ /* 0x002fca000f8e00ff */
[----:B------:R2:W-:Y:S01]  /*4950*/  @P0 ATOMS.AND RZ, [UR6+0x18], R0 ;  /* 0x00001800ffff098c */ /* 0x0005e2000a800006 */
[----:B------:R-:W-:Y:S05]  /*4960*/  BRA `(.L_x_98) ;  /* 0x0000000000147947 */ /* 0x000fea0003800000 */
.L_x_97:
[----:B------:R-:W-:Y:S02]  /*4970*/  MOV R2, 0x4990 ;  /* 0x0000499000027802 */ /* 0x000fe40000000f00 */
[----:B---345:R-:W-:Y:S05]  /*4980*/  CALL.REL.NOINC `($__internal_0_$__cuda_sm10x_tcgen05_guardrail_trap_col_being_dealloced_not_returned_by_alloc) ;  /* 0x0000005400e87944 */ /* 0x038fea0003c00000 */
[----:B------:R-:W-:Y:S05]  /*4990*/  BRA `(.L_x_98) ;  /* 0x0000000000087947 */ /* 0x000fea0003800000 */
.L_x_96:
[----:B------:R-:W-:Y:S02]  /*49a0*/  MOV R2, 0x49c0 ;  /* 0x000049c000027802 */ /* 0x000fe40000000f00 */
[----:B---345:R-:W-:Y:S05]  /*49b0*/  CALL.REL.NOINC `($__internal_2_$__cuda_sm10x_tcgen05_guardrail_trap_unallocated_columns_being_dealloced) ;  /* 0x0000005400f47944 */ /* 0x038fea0003c00000 */
.L_x_98:
[----:B------:R-:W-:Y:S01]  /*49c0*/  NOP ;  /* 0x0000000000007918 */ /* 0x000fe20000000000 */
[----:B----4-:R-:W-:Y:S05]  /*49d0*/  EXIT ;  /* 0x000000000000794d */ /* 0x010fea0003800000 */
.L_x_69:
[----:B------:R-:W-:-:S09]  /*49e0*/  UISETP.NE.OR UP5, UPT, UR12, 0x3, UP5 ;  /* 0x000000030c00788c */ /* 0x000fd2000afa5670 */
[----:B------:R-:W-:Y:S05]  /*49f0*/  BRA.U UP5, `(.L_x_99) ;  /* 0x0000000d05e47547 */ /* 0x000fea000b800000 */
[----:B------:R-:W1:Y:S01]  /*4a00*/  LDC R0, c[0x0][0xb30] ;  /* 0x0002cc00ff007b82 */ /* 0x000e620000000800 */
[----:B------:R-:W2:Y:S01]  /*4a10*/  LDCU.64 UR8, c[0x0][0x888] ;  /* 0x00011100ff0877ac */ /* 0x000ea20008000a00 */
[----:B------:R-:W-:Y:S01]  /*4a20*/  IMAD.MOV.U32 R32, RZ, RZ, 0x1 ;  /* 0x00000001ff207424 */ /* 0x000fe200078e00ff */
[----:B------:R-:W-:Y:S01]  /*4a30*/  CS2R R28, SRZ ;  /* 0x00000000001c7805 */ /* 0x000fe2000001ff00 */
[----:B------:R-:W-:Y:S01]  /*4a40*/  IMAD.MOV.U32 R26, RZ, RZ, 0x1000 ;  /* 0x00001000ff1a7424 */ /* 0x000fe200078e00ff */
[----:B------:R-:W3:Y:S03]  /*4a50*/  LDCU.64 UR4, c[0x0][0x890] ;  /* 0x00011200ff0477ac */ /* 0x000ee60008000a00 */
[----:B------:R-:W4:Y:S01]  /*4a60*/  LDC R25, c[0x0][0x370] ;  /* 0x0000dc00ff197b82 */ /* 0x000f220000000800 */
[----:B------:R-:W-:Y:S01]  /*4a70*/  UMOV UR13, 0x400 ;  /* 0x00000400000d7882 */ /* 0x000fe20000000000 */
[----:B------:R-:W-:-:S02]  /*4a80*/  UPLOP3.LUT UP1, UPT, UPT, UPT, UPT, 0x40, 0x4 ;  /* 0x000000000004789c */ /* 0x000fc40003f2e870 */
[----:B------:R-:W-:Y:S01]  /*4a90*/  ULEA UR13, UR6, UR13, 0x18 ;  /* 0x0000000d060d7291 */ /* 0x000fe2000f8ec0ff */
[----:B------:R-:W-:-:S03]  /*4aa0*/  UMOV UR14, URZ ;  /* 0x000000ff000e7c82 */ /* 0x000fc60008000000 */
[----:B------:R-:W4:Y:S01]  /*4ab0*/  LDC R3, c[0x0][0xb0c] ;  /* 0x0002c300ff037b82 */ /* 0x000f220000000800 */
[----:B--2---:R-:W-:Y:S02]  /*4ac0*/  UISETP.NE.U32.AND UP4, UPT, UR8, URZ, UPT ;  /* 0x000000ff0800728c */ /* 0x004fe4000bf85070 */
[----:B---3--:R-:W-:-:S05]  /*4ad0*/  UISETP.NE.U32.AND UP6, UPT, UR4, URZ, UPT ;  /* 0x000000ff0400728c */ /* 0x008fca000bfc5070 */
[----:B------:R-:W2:Y:S01]  /*4ae0*/  LDC R20, c[0x0][0xb20] ;  /* 0x0002c800ff147b82 */ /* 0x000ea20000000800 */
[----:B-1----:R-:W-:Y:S01]  /*4af0*/  ISETP.NE.AND P1, PT, R0, 0x1, PT ;  /* 0x000000010000780c */ /* 0x002fe20003f25270 */
[----:B------:R-:W-:Y:S02]  /*4b00*/  UISETP.NE.AND.EX UP4, UPT, UR9, URZ, UPT, UP4 ;  /* 0x000000ff0900728c */ /* 0x000fe4000bf85340 */
[----:B------:R-:W-:-:S04]  /*4b10*/  UISETP.NE.AND.EX UP6, UPT, UR5, URZ, UPT, UP6 ;  /* 0x000000ff0500728c */ /* 0x000fc8000bfc5360 */
[----:B------:R-:W1:Y:S08]  /*4b20*/  LDC.64 R30, c[0x0][0x348] ;  /* 0x0000d200ff1e7b82 */ /* 0x000e700000000a00 */
[----:B------:R-:W3:Y:S08]  /*4b30*/  LDC.64 R14, c[0x0][0xb10] ;  /* 0x0002c400ff0e7b82 */ /* 0x000ef00000000a00 */
[----:B------:R-:W1:Y:S08]  /*4b40*/  LDC.64 R6, c[0x0][0xb18] ;  /* 0x0002c600ff067b82 */ /* 0x000e700000000a00 */
[----:B------:R-:W1:Y:S08]  /*4b50*/  LDC.64 R4, c[0x0][0xb28] ;  /* 0x0002ca00ff047b82 */ /* 0x000e700000000a00 */
[----:B--2-4-:R-:W1:Y:S02]  /*4b60*/  LDC R21, c[0x0][0x374] ;  /* 0x0000dd00ff157b82 */ /* 0x014e640000000800 */
.L_x_108:
[C---:B------:R-:W-:Y:S02]  /*4b70*/  LEA R0, R29.reuse, UR13, 0x3 ;  /* 0x0000000d1d007c11 */ /* 0x040fe4000f8e18ff */
[----:B------:R-:W-:Y:S02]  /*4b80*/  SHF.L.U32 R2, R28, 0x1f, RZ ;  /* 0x0000001f1c027819 */ /* 0x000fe400000006ff */
[----:B------:R-:W-:Y:S02]  /*4b90*/  LEA R16, R29, UR13, 0x4 ;  /* 0x0000000d1d107c11 */ /* 0x000fe4000f8e20ff */
[----:B--2---:R-:W2:Y:S02]  /*4ba0*/  SYNCS.PHASECHK.TRANS64.TRYWAIT P0, [R0+URZ+0x150], R2 ;  /* 0x00015002000075a7 */ /* 0x004ea400080011ff */
[----:B--2---:R-:W-:Y:S05]  /*4bb0*/  @!P0 BRA `(.L_x_100) ;  /* 0x0000005000948947 */ /* 0x004fea0003800000 */
.L_x_249:
[----:B------:R-:W-:Y:S01]  /*4bc0*/  ISETP.GE.AND P0, PT, R22, 0x1, PT ;  /* 0x000000011600780c */ /* 0x000fe20003f06270 */
[----:B------:R-:W4:Y:S01]  /*4bd0*/  LDS.128 R16, [R16+0x1e0] ;  /* 0x0001e00010107984 */ /* 0x000f220000000c00 */
[----:B--2---:R-:W-:Y:S01]  /*4be0*/  VIADD R0, R0, 0x160 ;  /* 0x0000016000007836 */ /* 0x004fe20000000000 */
[----:B------:R-:W-:Y:S01]  /*4bf0*/  @!PT LDS RZ, [RZ] ;  /* 0x00000000fffff984 */ /* 0x000fe20000000800 */
[----:B------:R-:W-:Y:S01]  /*4c00*/  @!PT LDS RZ, [RZ] ;  /* 0x00000000fffff984 */ /* 0x000fe20000000800 */
[----:B------:R-:W-:Y:S01]  /*4c10*/  @!PT LDS RZ, [RZ] ;  /* 0x00000000fffff984 */ /* 0x000fe20000000800 */
[----:B------:R-:W-:Y:S01]  /*4c20*/  @!PT LDS RZ, [RZ] ;  /* 0x00000000fffff984 */ /* 0x000fe20000000800 */
[----:B------:R2:W-:Y:S06]  /*4c30*/  MEMBAR.ALL.CTA ;  /* 0x0000000000007992 */ /* 0x0005ec0000008000 */
[----:B--2---:R-:W2:Y:S01]  /*4c40*/  FENCE.VIEW.ASYNC.S ;  /* 0x00000000000073c6 */ /* 0x004ea20000000000 */
[----:B------:R-:W-:Y:S04]  /*4c50*/  PRMT R0, RZ, 0x654, R0 ;  /* 0x00000654ff007816 */ /* 0x000fe80000000000 */
[----:B--2---:R2:W-:Y:S01]  /*4c60*/  SYNCS.ARRIVE.TRANS64.RED.A1T0 RZ, [R0+URZ], RZ ;  /* 0x000000ff00ff79a7 */ /* 0x0045e200081004ff */
[----:B----4-:R-:W-:Y:S11]  /*4c70*/  LOP3.LUT P3, RZ, R18, 0x1, RZ, 0xc0, !PT ;  /* 0x0000000112ff7812 */ /* 0x010ff6000786c0ff */
[----:B------:R-:W-:Y:S02]  /*4c80*/  @!UPT UIADD3 URZ, UPT, UPT, URZ, URZ, URZ ;  /* 0x000000fffffff290 */ /* 0x000fe4000fffe0ff */
[----:B------:R-:W-:Y:S02]  /*4c90*/  @P3 MOV R11, R16 ;  /* 0x00000010000b3202 */ /* 0x000fe40000000f00 */
[----:B------:R-:W-:Y:S01]  /*4ca0*/  @P3 LOP3.LUT R10, R17, 0xffff, RZ, 0xc0, !PT ;  /* 0x0000ffff110a3812 */ /* 0x000fe200078ec0ff */
[----:B--2---:R-:W-:Y:S06]  /*4cb0*/  @!P0 BRA `(.L_x_101) ;  /* 0x0000000000a48947 */ /* 0x004fec0003800000 */
[-C--:B-1----:R-:W-:Y:S01]  /*4cc0*/  IMAD.HI.U32 R0, R21, R7.reuse, RZ ;  /* 0x0000000715007227 */ /* 0x082fe200078e00ff */
[----:B------:R-:W-:Y:S02]  /*4cd0*/  ISETP.NE.AND P0, PT, R6, 0x1, PT ;  /* 0x000000010600780c */ /* 0x000fe40003f05270 */
[----:B------:R-:W-:Y:S01]  /*4ce0*/  ISETP.NE.AND P2, PT, R22, 0x1, PT ;  /* 0x000000011600780c */ /* 0x000fe20003f45270 */
[----:B---3--:R-:W-:Y:S01]  /*4cf0*/  IMAD.HI.U32 R9, R25, R14, RZ ;  /* 0x0000000e19097227 */ /* 0x008fe200078e00ff */
[----:B------:R-:W-:Y:S02]  /*4d00*/  SHF.R.U32.HI R0, RZ, R20, R0 ;  /* 0x00000014ff007219 */ /* 0x000fe40000011600 */
[----:B------:R-:W-:Y:S01]  /*4d10*/  ISETP.NE.AND P4, PT, R3, 0x1, PT ;  /* 0x000000010300780c */ /* 0x000fe20003f85270 */
[----:B------:R-:W-:Y:S01]  /*4d20*/  IMAD.HI.U32 R13, R10, R7, RZ ;  /* 0x000000070a0d7227 */ /* 0x000fe200078e00ff */
[----:B------:R-:W-:Y:S02]  /*4d30*/  SHF.R.U32.HI R9, RZ, R15, R9 ;  /* 0x0000000fff097219 */ /* 0x000fe40000011609 */
[----:B------:R-:W-:Y:S01]  /*4d40*/  SEL R0, R21, R0, !P0 ;  /* 0x0000000015007207 */ /* 0x000fe20004000000 */
[----:B------:R-:W-:Y:S01]  /*4d50*/  IMAD.HI.U32 R12, R11, R14, RZ ;  /* 0x0000000e0b0c7227 */ /* 0x000fe200078e00ff */
[----:B------:R-:W-:Y:S03]  /*4d60*/  SEL R9, R25, R9, !P4 ;  /* 0x0000000919097207 */ /* 0x000fe60006000000 */
[-C--:B------:R-:W-:Y:S01]  /*4d70*/  IMAD.HI.U32 R8, R0, R4.reuse, RZ ;  /* 0x0000000400087227 */ /* 0x080fe200078e00ff */
[----:B------:R-:W-:Y:S03]  /*4d80*/  SHF.R.U32.HI R12, RZ, R15, R12 ;  /* 0x0000000fff0c7219 */ /* 0x000fe6000001160c */
[----:B------:R-:W-:Y:S01]  /*4d90*/  IMAD.HI.U32 R2, R9, R4, RZ ;  /* 0x0000000409027227 */ /* 0x000fe200078e00ff */
[-C--:B------:R-:W-:Y:S02]  /*4da0*/  @P2 SHF.R.U32.HI R0, RZ, R5.reuse, R8 ;  /* 0x00000005ff002219 */ /* 0x080fe40000011608 */
[----:B------:R-:W-:Y:S02]  /*4db0*/  SHF.R.U32.HI R8, RZ, R20, R13 ;  /* 0x00000014ff087219 */ /* 0x000fe4000001160d */
[----:B------:R-:W-:Y:S01]  /*4dc0*/  @P2 SHF.R.U32.HI R9, RZ, R5, R2 ;  /* 0x00000005ff092219 */ /* 0x000fe20000011602 */
[----:B------:R-:W-:Y:S01]  /*4dd0*/  IMAD R0, R22, R0, RZ ;  /* 0x0000000016007224 */ /* 0x000fe200078e02ff */
[----:B------:R-:W-:Y:S02]  /*4de0*/  SEL R8, R10, R8, !P0 ;  /* 0x000000080a087207 */ /* 0x000fe40004000000 */
[----:B------:R-:W-:Y:S01]  /*4df0*/  SEL R2, R11, R12, !P4 ;  /* 0x0000000c0b027207 */ /* 0x000fe20006000000 */
[----:B------:R-:W-:Y:S01]  /*4e00*/  IMAD R12, R22, R9, RZ ;  /* 0x00000009160c7224 */ /* 0x000fe200078e02ff */
[C---:B------:R-:W-:Y:S01]  /*4e10*/  ISETP.GE.AND P0, PT, R8.reuse, R0, PT ;  /* 0x000000000800720c */ /* 0x040fe20003f06270 */
[----:B------:R-:W-:Y:S03]  /*4e20*/  IMAD.HI.U32 R0, R8, R4, RZ ;  /* 0x0000000408007227 */ /* 0x000fe600078e00ff */
[----:B------:R-:W-:Y:S02]  /*4e30*/  ISETP.GE.OR P0, PT, R2, R12, P0 ;  /* 0x0000000c0200720c */ /* 0x000fe40000706670 */
[-C--:B------:R-:W-:Y:S04]  /*4e40*/  SHF.R.U32.HI R0, RZ, R5.reuse, R0 ;  /* 0x00000005ff007219 */ /* 0x080fe80000011600 */
[----:B------:R-:W-:Y:S05]  /*4e50*/  SEL R13, R8, R0, !P2 ;  /* 0x00000000080d7207 */ /* 0x000fea0005000000 */
[----:B------:R-:W-:Y:S02]  /*4e60*/  IMAD.MOV R12, RZ, RZ, -R13 ;  /* 0x000000ffff0c7224 */ /* 0x000fe400078e0a0d */
[----:B------:R-:W-:Y:S04]  /*4e70*/  @!P0 IMAD.HI.U32 R0, R2, R4, RZ ;  /* 0x0000000402008227 */ /* 0x000fe800078e00ff */
[----:B------:R-:W-:Y:S01]  /*4e80*/  IMAD R12, R22, R12, R8 ;  /* 0x0000000c160c7224 */ /* 0x000fe200078e0208 */
[----:B------:R-:W-:Y:S04]  /*4e90*/  @!P0 SHF.R.U32.HI R0, RZ, R5, R0 ;  /* 0x00000005ff008219 */ /* 0x000fe80000011600 */
[----:B------:R-:W-:Y:S04]  /*4ea0*/  @!P0 SEL R0, R2, R0, !P2 ;  /* 0x0000000002008207 */ /* 0x000fe80005000000 */
[----:B------:R-:W-:Y:S01]  /*4eb0*/  @!P0 IADD3 R13, PT, PT, R13, -R0, RZ ;  /* 0x800000000d0d8210 */ /* 0x000fe20007ffe0ff */
[----:B------:R-:W-:Y:S01]  /*4ec0*/  @!P0 IMAD R0, R9, R12, R0 ;  /* 0x0000000c09008224 */ /* 0x000fe200078e0200 */
[----:B------:R-:W-:Y:S01]  /*4ed0*/  IADD3 R9, PT, PT, -R8, RZ, RZ ;  /* 0x000000ff08097210 */ /* 0x000fe20007ffe1ff */
[--C-:B------:R-:W-:Y:S02]  /*4ee0*/  IMAD.MOV R12, RZ, RZ, -R2.reuse ;  /* 0x000000ffff0c7224 */ /* 0x100fe400078e0a02 */
[----:B------:R-:W-:Y:S02]  /*4ef0*/  @!P0 IMAD R8, R13, R22, R2 ;  /* 0x000000160d088224 */ /* 0x000fe400078e0202 */
[----:B------:R-:W-:Y:S02]  /*4f00*/  @!P0 IMAD.MOV.U32 R2, RZ, RZ, R0 ;  /* 0x000000ffff028224 */ /* 0x000fe400078e0000 */
[----:B------:R-:W-:Y:S02]  /*4f10*/  IMAD R11, R3, R12, R11 ;  /* 0x0000000c030b7224 */ /* 0x000fe400078e020b */
[----:B------:R-:W-:Y:S02]  /*4f20*/  IMAD R10, R6, R9, R10 ;  /* 0x00000009060a7224 */ /* 0x000fe400078e020a */
[----:B------:R-:W-:Y:S02]  /*4f30*/  IMAD R11, R2, R3, R11 ;  /* 0x00000003020b7224 */ /* 0x000fe400078e020b */
[----:B------:R-:W-:Y:S02]  /*4f40*/  IMAD R10, R8, R6, R10 ;  /* 0x00000006080a7224 */ /* 0x000fe400078e020a */
.L_x_101:
[----:B------:R-:W-:Y:S05]  /*4f50*/  BRA.U UP1, `(.L_x_102) ;  /* 0x0000000101107547 */ /* 0x000fea000b800000 */
[----:B------:R-:W-:Y:S04]  /*4f60*/  MOV R2, UR7 ;  /* 0x0000000700027c02 */ /* 0x000fe80008000f00 */
[----:B------:R-:W-:Y:S04]  /*4f70*/  SHF.L.U32 R2, R2, 0x1f, RZ ;  /* 0x0000001f02027819 */ /* 0x000fe800000006ff */
[----:B------:R-:W2:Y:S02]  /*4f80*/  SYNCS.PHASECHK.TRANS64.TRYWAIT P0, [UR13+0x148], R2 ;  /* 0x00014802ff0075a7 */ /* 0x000ea4000800110d */
[----:B--2---:R-:W-:Y:S05]  /*4f90*/  @!P0 BRA `(.L_x_103) ;  /* 0x0000004c00b08947 */ /* 0x004fea0003800000 */
.L_x_102:
[----:B------:R-:W-:Y:S02]  /*4fa0*/  R2UR UR27, R24 ;  /* 0x00000000181b72ca */ /* 0x000fe400000e0000 */
[----:B------:R-:W-:Y:S02]  /*4fb0*/  R2UR UR26, R23 ;  /* 0x00000000171a72ca */ /* 0x000fe400000e0000 */
[----:B------:R-:W-:Y:S04]  /*4fc0*/  ISETP.NE.U32.AND P2, PT, RZ, UR4, PT ;  /* 0x00000004ff007c0c */ /* 0x000fe8000bf45070 */
[----:B------:R-:W-:Y:S05]  /*4fd0*/  ISETP.NE.AND.EX P2, PT, RZ, UR5, PT, P2 ;  /* 0x00000005ff007c0c */ /* 0x000fea000bf45320 */
[----:B------:R-:W-:Y:S02]  /*4fe0*/  USHF.L.U32 UR27, UR27, 0x6, URZ ;  /* 0x000000061b1b7899 */ /* 0x000fe400080006ff */
[----:B------:R-:W-:Y:S01]  /*4ff0*/  USHF.L.U32 UR26, UR26, 0x6, URZ ;  /* 0x000000061a1a7899 */ /* 0x000fe200080006ff */
[----:B------:R-:W-:Y:S11]  /*5000*/  BRA.U !UP6, `(.L_x_104) ;  /* 0x000000010e347547 */ /* 0x000ff6000b800000 */
[----:B------:R-:W-:Y:S01]  /*5010*/  UPLOP3.LUT UP0, UPT, UPT, UPT, UP4, 0x80, 0x8 ;  /* 0x000000000008789c */ /* 0x000fe20003f0f040 */
[----:B--2---:R-:W-:Y:S02]  /*5020*/  HFMA2 R0, -RZ, RZ, 0, 5.9604644775390625e-08 ;  /* 0x00000001ff007431 */ /* 0x004fe400000001ff */
[----:B------:R-:W-:Y:S03]  /*5030*/  IMAD.MOV.U32 R57, RZ, RZ, 0x1 ;  /* 0x00000001ff397424 */ /* 0x000fe600078e00ff */
[----:B------:R-:W-:Y:S05]  /*5040*/  PLOP3.LUT P0, PT, PT, PT, UP0, 0x80, 0x8 ;  /* 0x000000000008781c */ /* 0x000fea0003f0f008 */
[----:B------:R-:W2:Y:S01]  /*5050*/  @UP0 LDCU.64 UR10, c[0x0][0x888] ;  /* 0x00011100ff0a07ac */ /* 0x000ea20008000a00 */
[----:B------:R-:W-:Y:S07]  /*5060*/  @UP0 UIMAD UR8, UR36, UR4, URZ ;  /* 0x00000004240802a4 */ /* 0x000fee000f8e02ff */
[----:B------:R-:W-:Y:S01]  /*5070*/  @!P0 PRMT R57, R0, 0x7610, R57 ;  /* 0x0000761000398816 */ /* 0x000fe20000000039 */
[----:B--2---:R-:W-:Y:S03]  /*5080*/  @UP0 UIMAD.WIDE UR10, UR8, 0x4, UR10 ;  /* 0x00000004080a08a5 */ /* 0x004fe6000f8e020a */
[----:B------:R-:W2:Y:S03]  /*5090*/  @!UP0 LDCU UR8, c[0x0][0x880] ;  /* 0x00011000ff0887ac */ /* 0x000ea60008000800 */
[----:B------:R-:W-:Y:S01]  /*50a0*/  IMAD.U32 R8, RZ, RZ, UR10 ;  /* 0x0000000aff087e24 */ /* 0x000fe2000f8e00ff */
[----:B------:R-:W-:Y:S05]  /*50b0*/  MOV R9, UR11 ;  /* 0x0000000b00097c02 */ /* 0x000fea0008000f00 */
[----:B-----5:R4:W5:Y:S02]  /*50c0*/  @P0 LDG.E R35, desc[UR38][R8.64] ;  /* 0x0000002608230981 */ /* 0x020964000c1e1900 */
[----:B--2-4-:R-:W-:Y:S07]  /*50d0*/  @!P0 IMAD.U32 R35, RZ, RZ, UR8 ;  /* 0x00000008ff238e24 */ /* 0x014fee000f8e00ff */
.L_x_104:
[----:B-----5:R-:W-:Y:S01]  /*50e0*/  @!P2 FSETP.EQ.AND P0, PT, R35, RZ, PT ;  /* 0x000000ff2300a20b */ /* 0x020fe20003f02000 */
[----:B------:R-:W-:Y:S01]  /*50f0*/  @!UPT UIADD3 URZ, UPT, UPT, URZ, URZ, URZ ;  /* 0x000000fffffff290 */ /* 0x000fe2000fffe0ff */
[----:B------:R-:W-:Y:S11]  /*5100*/  @!P2 BRA `(.L_x_105) ;  /* 0x000000000014a947 */ /* 0x000ff60003800000 */
[----:B------:R-:W-:Y:S02]  /*5110*/  LOP3.LUT P2, RZ, R57, 0xff, RZ, 0xc0, !PT ;  /* 0x000000ff39ff7812 */ /* 0x000fe4000784c0ff */
[----:B------:R-:W-:Y:S04]  /*5120*/  PLOP3.LUT P0, PT, PT, PT, UP0, 0x80, 0x8 ;  /* 0x000000000008781c */ /* 0x000fe80003f0f008 */
[----:B------:R-:W-:Y:S07]  /*5130*/  PLOP3.LUT P0, PT, P0, PT, PT, 0x8, 0x80 ;  /* 0x000000000080781c */ /* 0x000fee000070e170 */
[----:B------:R-:W-:Y:S11]  /*5140*/  @P2 FSETP.EQ.AND P0, PT, R35, RZ, PT ;  /* 0x000000ff2300220b */ /* 0x000ff60003f02000 */
[----:B------:R-:W-:Y:S02]  /*5150*/  @!UPT UIADD3 URZ, UPT, UPT, URZ, URZ, URZ ;  /* 0x000000fffffff290 */ /* 0x000fe4000fffe0ff */
.L_x_105:
[----:B------:R-:W-:Y:S01]  /*5160*/  ULEA UR16, UR14, UR13, 0x3 ;  /* 0x0000000d0e107291 */ /* 0x000fe2000f8e18ff */
[----:B------:R-:W-:Y:S02]  /*5170*/  SHF.L.U32 R9, R32, 0x1f, RZ ;  /* 0x0000001f20097819 */ /* 0x000fe400000006ff */
[----:B------:R-:W-:Y:S04]  /*5180*/  ELECT P4, URZ, PT ;  /* 0x0000000000ff782f */ /* 0x000fe80003880000 */
[----:B------:R-:W-:Y:S02]  /*5190*/  PLOP3.LUT P4, PT, P0, P4, PT, 0xf2, 0x2f ;  /* 0x00000000002f781c */ /* 0x000fe40000789e72 */
[----:B------:R-:W4:Y:S11]  /*51a0*/  SYNCS.PHASECHK.TRANS64.TRYWAIT P2, [UR16+0x128], R9 ;  /* 0x00012809ff0075a7 */ /* 0x000f360008041110 */
[----:B-1----:R-:W-:Y:S05]  /*51b0*/  @!P4 IADD3 R8, P0, PT, R30, 0x580, RZ ;  /* 0x000005801e08c810 */ /* 0x002fea0007f1e0ff */
[----:B--2---:R-:W-:Y:S01]  /*51c0*/  @!P4 IMAD.X R2, RZ, RZ, R31, P0 ;  /* 0x000000ffff02c224 */ /* 0x004fe200000e061f */
[----:B----4-:R-:W-:Y:S07]  /*51d0*/  @!P2 BRA `(.L_x_106) ;  /* 0x0000004c0038a947 */ /* 0x010fee0003800000 */
.L_x_252:
[----:B------:R-:W2:Y:S01]  /*51e0*/  LDC.64 R12, c[0x0][0xb18] ;  /* 0x0002c600ff0c7b82 */ /* 0x000ea20000000a00 */
[----:B------:R-:W-:Y:S01]  /*51f0*/  @!P4 R2UR UR8, R2 ;  /* 0x000000000208c2ca */ /* 0x000fe200000e0000 */
[----:B------:R-:W-:Y:S01]  /*5200*/  VOTEU.ALL UP3, P4 ;  /* 0x0000000000ff7886 */ /* 0x000fe20002060000 */
[----:B------:R-:W-:Y:S01]  /*5210*/  @!P4 R2UR UR9, R8 ;  /* 0x000000000809c2ca */ /* 0x000fe200000e0000 */
[----:B------:R-:W-:Y:S01]  /*5220*/  UIADD3 UR25, UPT, UPT, UR16, 0x110, URZ ;  /* 0x0000011010197890 */ /* 0x000fe2000fffe0ff */
[----:B-1----:R-:W-:Y:S03]  /*5230*/  @!P4 IMAD.MOV.U32 R0, RZ, RZ, 0x1000 ;  /* 0x00001000ff00c424 */ /* 0x002fe600078e00ff */
[----:B------:R-:W1:Y:S01]  /*5240*/  @!P1 LDC R2, c[0x0][0xb0c] ;  /* 0x0002c300ff029b82 */ /* 0x000e620000000800 */
[----:B------:R-:W-:Y:S01]  /*5250*/  UIADD3 UR15, UPT, UPT, UR14, 0x1, URZ ;  /* 0x000000010e0f7890 */ /* 0x000fe2000fffe0ff */
[----:B------:R-:W-:Y:S01]  /*5260*/  @P3 SHF.R.U32.HI R27, RZ, 0x10, R17 ;  /* 0x00000010ff1b3819 */ /* 0x000fe20000011611 */
[----:B------:R-:W-:Y:S01]  /*5270*/  VOTEU.ALL UP2, P4 ;  /* 0x0000000000ff7886 */ /* 0x000fe20002040000 */
[----:B------:R-:W-:Y:S01]  /*5280*/  UMOV UR18, 0x0 ;  /* 0x0000000000127882 */ /* 0x000fe20000000000 */
[----:B------:R-:W-:Y:S01]  /*5290*/  UISETP.NE.AND UP5, UPT, UR15, 0x3, UPT ;  /* 0x000000030f00788c */ /* 0x000fe2000bfa5270 */
[----:B------:R-:W-:Y:S01]  /*52a0*/  VIADD R29, R29, 0x1 ;  /* 0x000000011d1d7836 */ /* 0x000fe20000000000 */
[----:B------:R-:W-:Y:S01]  /*52b0*/  UMOV UR19, 0x10000000 ;  /* 0x1000000000137882 */ /* 0x000fe20000000000 */
[----:B------:R-:W-:Y:S01]  /*52c0*/  IMAD.U32 R9, RZ, RZ, UR8 ;  /* 0x00000008ff097e24 */ /* 0x000fe2000f8e00ff */
[----:B------:R-:W-:Y:S01]  /*52d0*/  @!UP3 ULEA UR8, UR14, UR13, 0xc ;  /* 0x0000000d0e08b291 */ /* 0x000fe2000f8e60ff */
[----:B------:R-:W-:Y:S01]  /*52e0*/  IMAD.U32 R8, RZ, RZ, UR9 ;  /* 0x00000009ff087e24 */ /* 0x000fe2000f8e00ff */
[----:B------:R-:W-:Y:S01]  /*52f0*/  UMOV UR28, UR36 ;  /* 0x00000024001c7c82 */ /* 0x000fe20008000000 */
[----:B------:R-:W-:Y:S01]  /*5300*/  @!UP3 UIADD3 UR10, UPT, UPT, UR26, 0x20, URZ ;  /* 0x000000201a0ab890 */ /* 0x000fe2000fffe0ff */
[----:B------:R-:W-:Y:S01]  /*5310*/  @!P4 R2UR UR21, R9 ;  /* 0x000000000915c2ca */ /* 0x000fe200000e0000 */
[----:B------:R-:W-:Y:S01]  /*5320*/  @!UP3 UIADD3 UR24, UPT, UPT, UR8, 0x300, URZ ;  /* 0x000003000818b890 */ /* 0x000fe2000fffe0ff */
[----:B------:R-:W-:Y:S01]  /*5330*/  @!P4 R2UR UR20, R8 ;  /* 0x000000000814c2ca */ /* 0x000fe200000e0000 */
[----:B------:R-:W-:Y:S01]  /*5340*/  @!UP3 UIADD3 UR8, UPT, UPT, UR8, 0xb00, URZ ;  /* 0x00000b000808b890 */ /* 0x000fe2000fffe0ff */
[----:B------:R-:W4:Y:S01]  /*5350*/  LDC.64 R8, c[0x0][0xb10] ;  /* 0x0002c400ff087b82 */ /* 0x000f220000000a00 */
[----:B------:R-:W-:Y:S01]  /*5360*/  USEL UR9, URZ, 0x1, UP5 ;  /* 0x00000001ff097887 */ /* 0x000fe2000a800000 */
[----:B------:R-:W-:Y:S01]  /*5370*/  VOTEU.ALL UP1, P4 ;  /* 0x0000000000ff7886 */ /* 0x000fe20002020000 */
[----:B------:R-:W-:Y:S01]  /*5380*/  UMOV UR11, UR27 ;  /* 0x0000001b000b7c82 */ /* 0x000fe20008000000 */
[----:B------:R-:W-:Y:S01]  /*5390*/  UMOV UR12, UR36 ;  /* 0x00000024000c7c82 */ /* 0x000fe20008000000 */
[----:B------:R-:W-:Y:S02]  /*53a0*/  UPRMT UR17, UR6, 0x654, UR25 ;  /* 0x0000065406117896 */ /* 0x000fe40008000019 */
[----:B------:R-:W-:Y:S01]  /*53b0*/  LOP3.LUT R32, R32, UR9, RZ, 0x3c, !PT ;  /* 0x0000000920207c12 */ /* 0x000fe2000f8e3cff */
[----:B------:R-:W-:Y:S01]  /*53c0*/  UMOV UR9, UR25 ;  /* 0x0000001900097c82 */ /* 0x000fe20008000000 */
[----:B------:R-:W-:Y:S02]  /*53d0*/  USEL UR15, UR15, URZ, UP5 ;  /* 0x000000ff0f0f7287 */ /* 0x000fe4000a800000 */
[----:B------:R1:W-:Y:S01]  /*53e0*/  @!UP2 UTMALDG.3D [UR24], [UR20], desc[UR18] ;  /* 0x000012181400a5b4 */ /* 0x0003e20008011000 */
[----:B------:R-:W-:Y:S01]  /*53f0*/  SHF.L.U32 R23, R32, 0x1f, RZ ;  /* 0x0000001f20177819 */ /* 0x000fe200000006ff */
[----:B------:R-:W-:Y:S01]  /*5400*/  ULEA UR14, UR15, UR13, 0x3 ;  /* 0x0000000d0f0e7291 */ /* 0x000fe2000f8e18ff */
[----:B------:R1:W-:Y:S01]  /*5410*/  @!UP1 UTMALDG.3D [UR8], [UR20], desc[UR18] ;  /* 0x00001208140095b4 */ /* 0x0003e20008011000 */
[----:B------:R5:W-:Y:S01]  /*5420*/  @!P4 SYNCS.ARRIVE.TRANS64.RED.A0TR RZ, [UR16+0x110], R0 ;  /* 0x00011000ffffc9a7 */ /* 0x000be20008300410 */
[C---:B----4-:R-:W-:Y:S01]  /*5430*/  @!P1 IMAD.HI.U32 R8, R11.reuse, R8, RZ ;  /* 0x000000080b089227 */ /* 0x050fe200078e00ff */
[----:B--2---:R-:W-:Y:S02]  /*5440*/  @!P1 ISETP.NE.AND P0, PT, R12, 0x1, PT ;  /* 0x000000010c00980c */ /* 0x004fe40003f05270 */
[----:B-1----:R-:W-:Y:S01]  /*5450*/  @!P1 ISETP.NE.AND P2, PT, R2, 0x1, PT ;  /* 0x000000010200980c */ /* 0x002fe20003f45270 */
[C---:B------:R-:W-:Y:S01]  /*5460*/  @!P1 IMAD.HI.U32 R13, R10.reuse, R13, RZ ;  /* 0x0000000d0a0d9227 */ /* 0x040fe200078e00ff */
[----:B------:R-:W-:Y:S04]  /*5470*/  @!P1 SHF.R.U32.HI R8, RZ, R9, R8 ;  /* 0x00000009ff089219 */ /* 0x000fe80000011608 */
[----:B------:R-:W-:Y:S01]  /*5480*/  @!P1 SEL R8, R11, R8, !P2 ;  /* 0x000000080b089207 */ /* 0x000fe20005000000 */
[----:B------:R-:W-:Y:S01]  /*5490*/  SYNCS.ARRIVE.TRANS64.RED.A1T0 RZ, [UR17], RZ ;  /* 0x000000ffffff79a7 */ /* 0x000fe20008100411 */
[----:B------:R-:W1:Y:S01]  /*54a0*/  SYNCS.PHASECHK.TRANS64.TRYWAIT P5, [UR14+0x128], R23 ;  /* 0x00012817ff0075a7 */ /* 0x000e6200080a110e */
[----:B-----5:R-:W2:Y:S02]  /*54b0*/  @!P1 LDC R0, c[0x0][0xb20] ;  /* 0x0002c800ff009b82 */ /* 0x020ea40000000800 */
[----:B--2---:R-:W-:Y:S04]  /*54c0*/  @!P1 SHF.R.U32.HI R0, RZ, R0, R13 ;  /* 0x00000000ff009219 */ /* 0x004fe8000001160d */
[----:B------:R-:W-:Y:S05]  /*54d0*/  @!P1 SEL R9, R10, R0, !P0 ;  /* 0x000000000a099207 */ /* 0x000fea0004000000 */
[----:B------:R-:W-:Y:S02]  /*54e0*/  @!P1 IMAD.IADD R0, R9, 0x1, -R8 ;  /* 0x0000000109009824 */ /* 0x000fe400078e0a08 */
[----:B------:R-:W-:Y:S02]  /*54f0*/  @!P1 IMAD.IADD R8, R8, 0x1, -R9 ;  /* 0x0000000108089824 */ /* 0x000fe400078e0a09 */
[----:B------:R-:W-:Y:S02]  /*5500*/  @!P1 IMAD R11, R0, R2, R11 ;  /* 0x00000002000b9224 */ /* 0x000fe400078e020b */
[----:B------:R-:W-:Y:S01]  /*5510*/  @!P1 IMAD R10, R8, R12, R10 ;  /* 0x0000000c080a9224 */ /* 0x000fe200078e020a */
[----:B-1----:R-:W-:Y:S06]  /*5520*/  @!P5 BRA `(.L_x_107) ;  /* 0x00000048007cd947 */ /* 0x002fec0003800000 */
.L_x_254:
[----:B------:R-:W-:Y:S01]  /*5530*/  UIADD3 UR17, UPT, UPT, UR14, 0x110, URZ ;  /* 0x000001100e117890 */ /* 0x000fe2000fffe0ff */
[----:B------:R-:W-:Y:S01]  /*5540*/  @!P4 IADD3 R2, P0, PT, R30, 0x580, RZ ;  /* 0x000005801e02c810 */ /* 0x000fe20007f1e0ff */
[----:B------:R-:W-:Y:S01]  /*5550*/  VOTEU.ALL UP2, P4 ;  /* 0x0000000000ff7886 */ /* 0x000fe20002040000 */
[----:B------:R-:W-:Y:S01]  /*5560*/  UMOV UR22, 0x0 ;  /* 0x0000000000167882 */ /* 0x000fe20000000000 */
[----:B------:R-:W-:Y:S01]  /*5570*/  UPRMT UR21, UR6, 0x654, UR17 ;  /* 0x0000065406157896 */ /* 0x000fe20008000011 */
[----:B------:R-:W-:Y:S01]  /*5580*/  @!P4 R2UR UR9, R2 ;  /* 0x000000000209c2ca */ /* 0x000fe200000e0000 */
[----:B-1----:R-:W-:Y:S01]  /*5590*/  @!P4 IMAD.X R0, RZ, RZ, R31, P0 ;  /* 0x000000ffff00c224 */ /* 0x002fe200000e061f */
[----:B------:R-:W-:Y:S01]  /*55a0*/  UMOV UR23, 0x10000000 ;  /* 0x1000000000177882 */ /* 0x000fe20000000000 */
[----:B------:R-:W-:Y:S01]  /*55b0*/  UMOV UR19, UR27 ;  /* 0x0000001b00137c82 */ /* 0x000fe20008000000 */
[----:B------:R-:W-:Y:S01]  /*55c0*/  UMOV UR20, UR36 ;  /* 0x0000002400147c82 */ /* 0x000fe20008000000 */
[----:B------:R-:W-:Y:S01]  /*55d0*/  UMOV UR11, UR27 ;  /* 0x0000001b000b7c82 */ /* 0x000fe20008000000 */
[----:B------:R-:W-:Y:S01]  /*55e0*/  @!P4 R2UR UR8, R0 ;  /* 0x000000000008c2ca */ /* 0x000fe200000e0000 */
[----:B------:R-:W-:Y:S01]  /*55f0*/  UMOV UR12, UR36 ;  /* 0x00000024000c7c82 */ /* 0x000fe20008000000 */
[----:B------:R-:W-:Y:S01]  /*5600*/  VOTEU.ALL UP1, P4 ;  /* 0x0000000000ff7886 */ /* 0x000fe20002020000 */
[----:B------:R-:W-:Y:S01]  /*5610*/  @P3 R2UR UR36, R27 ;  /* 0x000000001b2432ca */ /* 0x000fe200000e0000 */
[----:B------:R-:W-:Y:S01]  /*5620*/  IMAD.IADD R23, R10, 0x1, R47 ;  /* 0x000000010a177824 */ /* 0x000fe200078e022f */
[----:B------:R-:W-:Y:S01]  /*5630*/  ISETP.NE.AND P0, PT, R29, 0x2, PT ;  /* 0x000000021d00780c */ /* 0x000fe20003f05270 */
[----:B------:R-:W-:Y:S01]  /*5640*/  IMAD.IADD R24, R11, 0x1, R56 ;  /* 0x000000010b187824 */ /* 0x000fe200078e0238 */
[----:B------:R-:W-:Y:S01]  /*5650*/  @!UP1 UIADD3 UR18, UPT, UPT, UR26, 0x10, URZ ;  /* 0x000000101a129890 */ /* 0x000fe2000fffe0ff */
[----:B------:R-:W-:Y:S01]  /*5660*/  IMAD.U32 R8, RZ, RZ, UR9 ;  /* 0x00000009ff087e24 */ /* 0x000fe2000f8e00ff */
[----:B------:R-:W-:Y:S01]  /*5670*/  @!UP1 UIADD3 UR10, UPT, UPT, UR26, 0x30, URZ ;  /* 0x000000301a0a9890 */ /* 0x000fe2000fffe0ff */
[----:B------:R-:W-:Y:S01]  /*5680*/  SEL R0, RZ, 0x1, P0 ;  /* 0x00000001ff007807 */ /* 0x000fe20000000000 */
[----:B------:R-:W-:Y:S01]  /*5690*/  UMOV UR9, UR17 ;  /* 0x0000001100097c82 */ /* 0x000fe20008000000 */
[----:B------:R-:W-:Y:S01]  /*56a0*/  SEL R29, R29, RZ, P0 ;  /* 0x000000ff1d1d7207 */ /* 0x000fe20000000000 */
[----:B------:R-:W-:Y:S01]  /*56b0*/  IMAD.U32 R9, RZ, RZ, UR8 ;  /* 0x00000008ff097e24 */ /* 0x000fe2000f8e00ff */
[----:B------:R-:W-:Y:S01]  /*56c0*/  @!P4 R2UR UR24, R8 ;  /* 0x000000000818c2ca */ /* 0x000fe200000e0000 */
[----:B------:R-:W-:Y:S01]  /*56d0*/  @!UP1 ULEA UR8, UR15, UR13, 0xc ;  /* 0x0000000d0f089291 */ /* 0x000fe2000f8e60ff */
[----:B------:R-:W-:Y:S02]  /*56e0*/  LOP3.LUT R28, R28, R0, RZ, 0x3c, !PT ;  /* 0x000000001c1c7212 */ /* 0x000fe400078e3cff */
[----:B------:R-:W-:Y:S01]  /*56f0*/  @!P4 R2UR UR25, R9 ;  /* 0x000000000919c2ca */ /* 0x000fe200000e0000 */
[----:B------:R-:W-:Y:S02]  /*5700*/  @!UP1 UIADD3 UR16, UPT, UPT, UR8, 0x300, URZ ;  /* 0x0000030008109890 */ /* 0x000fe4000fffe0ff */
[----:B------:R-:W-:Y:S01]  /*5710*/  @!UP1 UIADD3 UR8, UPT, UPT, UR8, 0xb00, URZ ;  /* 0x00000b0008089890 */ /* 0x000fe2000fffe0ff */
[----:B------:R-:W-:Y:S09]  /*5720*/  VOTEU.ALL UP1, P4 ;  /* 0x0000000000ff7886 */ /* 0x000ff20002020000 */
[----:B------:R2:W-:Y:S01]  /*5730*/  @!UP2 UTMALDG.3D [UR16], [UR24], desc[UR22] ;  /* 0x000016101800a5b4 */ /* 0x0005e20008011000 */
[----:B------:R2:W-:Y:S01]  /*5740*/  @!UP1 UTMALDG.3D [UR8], [UR24], desc[UR22] ;  /* 0x00001608180095b4 */ /* 0x0005e20008011000 */
[----:B------:R2:W-:Y:S01]  /*5750*/  @!P4 SYNCS.ARRIVE.TRANS64.RED.A0TR RZ, [UR14+0x110], R26 ;  /* 0x0001101affffc9a7 */ /* 0x0005e2000830040e */
[----:B------:R-:W-:Y:S04]  /*5760*/  UIADD3 UR14, UPT, UPT, UR15, 0x1, URZ ;  /* 0x000000010f0e7890 */ /* 0x000fe8000fffe0ff */
[----:B------:R-:W-:Y:S04]  /*5770*/  UISETP.NE.AND UP1, UPT, UR14, 0x3, UPT ;  /* 0x000000030e00788c */ /* 0x000fe8000bf25270 */
[----:B------:R-:W-:Y:S02]  /*5780*/  USEL UR15, URZ, 0x1, UP1 ;  /* 0x00000001ff0f7887 */ /* 0x000fe40008800000 */
[----:B------:R-:W-:Y:S02]  /*5790*/  USEL UR14, UR14, URZ, UP1 ;  /* 0x000000ff0e0e7287 */ /* 0x000fe40008800000 */
[----:B------:R-:W-:Y:S02]  /*57a0*/  UPLOP3.LUT UP1, UPT, UPT, UPT, UPT, 0x80, 0x8 ;  /* 0x000000000008789c */ /* 0x000fe40003f2f070 */
[----:B------:R-:W-:Y:S01]  /*57b0*/  LOP3.LUT R32, R32, UR15, RZ, 0x3c, !PT ;  /* 0x0000000f20207c12 */ /* 0x000fe2000f8e3cff */
[----:B------:R-:W-:Y:S01]  /*57c0*/  SYNCS.ARRIVE.TRANS64.RED.A1T0 RZ, [UR21], RZ ;  /* 0x000000ffffff79a7 */ /* 0x000fe20008100415 */
[----:B------:R-:W-:Y:S07]  /*57d0*/  @P3 BRA `(.L_x_108) ;  /* 0xfffffff000e43947 */ /* 0x000fee000383ffff */
[----:B------:R-:W-:Y:S01]  /*57e0*/  UIADD3 UR13, UPT, UPT, UR13, 0x128, URZ ;  /* 0x000001280d0d7890 */ /* 0x000fe2000fffe0ff */
[----:B------:R-:W-:-:S03]  /*57f0*/  SHF.L.U32 R2, R32, 0x1f, RZ ;  /* 0x0000001f20027819 */ /* 0x000fc600000006ff */
[----:B------:R-:W-:-:S09]  /*5800*/  ULEA UR4, UR14, UR13, 0x3 ;  /* 0x0000000d0e047291 */ /* 0x000fd2000f8e18ff */
[----:B------:R-:W1:Y:S02]  /*5810*/  SYNCS.PHASECHK.TRANS64.TRYWAIT P0, [UR4], R2 ;  /* 0x00000002ff0075a7 */ /* 0x000e640008001104 */
[----:B-1----:R-:W-:Y:S05]  /*5820*/  @!P0 BRA `(.L_x_109) ;  /* 0x0000004400d48947 */ /* 0x002fea0003800000 */
.L_x_256:
        /* <DEDUP_REMOVED lines=9> */
.L_x_258:
[----:B------:R-:W-:-:S04]  /*58c0*/  UIADD3 UR5, UPT, UPT, UR5, 0x1, URZ ;  /* 0x0000000105057890 */ /* 0x000fc8000fffe0ff */
[----:B------:R-:W-:-:S04]  /*58d0*/  UISETP.NE.AND UP0, UPT, UR5, 0x3, UPT ;  /* 0x000000030500788c */ /* 0x000fc8000bf05270 */
[----:B------:R-:W-:Y:S02]  /*58e0*/  USEL UR4, URZ, 0x1, UP0 ;  /* 0x00000001ff047887 */ /* 0x000fe40008000000 */
[----:B------:R-:W-:-:S04]  /*58f0*/  USEL UR5, UR5, URZ, UP0 ;  /* 0x000000ff05057287 */ /* 0x000fc80008000000 */
[----:B------:R-:W-:Y:S01]  /*5900*/  ULEA UR5, UR5, UR13, 0x3 ;  /* 0x0000000d05057291 */ /* 0x000fe2000f8e18ff */
[----:B-1----:R-:W-:-:S04]  /*5910*/  LOP3.LUT R2, R32, UR4, RZ, 0x3c, !PT ;  /* 0x0000000420027c12 */ /* 0x002fc8000f8e3cff */
[----:B------:R-:W-:Y:S01]  /*5920*/  SHF.L.U32 R2, R2, 0x1f, RZ ;  /* 0x0000001f02027819 */ /* 0x000fe200000006ff */
[----:B------:R-:W-:-:S07]  /*5930*/  IMAD.U32 R0, RZ, RZ, UR5 ;  /* 0x00000005ff007e24 */ /* 0x000fce000f8e00ff */
.L_x_111:
[----:B-1----:R1:W4:Y:S02]  /*5940*/  SYNCS.PHASECHK.TRANS64.TRYWAIT P0, [R0+URZ], R2 ;  /* 0x00000002000075a7 */ /* 0x00232400080011ff */
[----:B----4-:R-:W-:Y:S05]  /*5950*/  @!P0 NANOSLEEP.SYNCS 0x989680 ;  /* 0x009896800000895d */ /* 0x010fea0003900000 */
[----:B------:R-:W4:Y:S02]  /*5960*/  @!P0 SYNCS.PHASECHK.TRANS64 P0, [R0+URZ], R2 ;  /* 0x00000002000085a7 */ /* 0x000f2400080010ff */
[----:B--2-4-:R-:W-:Y:S05]  /*5970*/  @P0 EXIT ;  /* 0x000000000000094d */ /* 0x014fea0003800000 */
[----:B------:R-:W-:Y:S05]  /*5980*/  BRA `(.L_x_111) ;  /* 0xfffffffc00ec7947 */ /* 0x000fea000383ffff */
.L_x_99:
[----:B------:R-:W-:-:S06]  /*5990*/  UISETP.GE.AND UP1, UPT, UR12, 0x4, UPT ;  /* 0x000000040c00788c */ /* 0x000fcc000bf26270 */
[----:B------:R-:W-:-:S13]  /*59a0*/  PLOP3.LUT P0, PT, PT, PT, UP1, 0x80, 0x8 ;  /* 0x000000000008781c */ /* 0x000fda0003f0f018 */
[----:B------:R-:W-:Y:S05]  /*59b0*/  @!P0 EXIT ;  /* 0x000000000000894d */ /* 0x000fea0003800000 */
[----:B------:R-:W-:Y:S01]  /*59c0*/  BAR.SYNC.DEFER_BLOCKING 0x6, 0xa0 ;  /* 0x0182800000007b1d */ /* 0x000fe20000010000 */
[C---:B------:R-:W-:Y:S01]  /*59d0*/  IMAD.SHL.U32 R79, R80.reuse, 0x10, RZ ;  /* 0x00000010504f7824 */ /* 0x040fe200078e00ff */
[----:B------:R-:W-:Y:S01]  /*59e0*/  CS2R R74, SRZ ;  /* 0x00000000004a7805 */ /* 0x000fe2000001ff00 */
[C---:B------:R-:W-:Y:S02]  /*59f0*/  IMAD.SHL.U32 R6, R81.reuse, 0x200000, RZ ;  /* 0x0020000051067824 */ /* 0x040fe400078e00ff */
[C---:B------:R-:W-:Y:S01]  /*5a00*/  IMAD.U32 R5, R80.reuse, 0x10000, RZ ;  /* 0x0001000050057824 */ /* 0x040fe200078e00ff */
[----:B------:R-:W-:Y:S02]  /*5a10*/  UMOV UR40, 0x400 ;  /* 0x0000040000287882 */ /* 0x000fe40000000000 */
[----:B------:R-:W1:Y:S01]  /*5a20*/  LDC R65, c[0x0][0x370] ;  /* 0x0000dc00ff417b82 */ /* 0x000e620000000800 */
[----:B------:R-:W-:Y:S01]  /*5a30*/  ULEA UR40, UR6, UR40, 0x18 ;  /* 0x0000002806287291 */ /* 0x000fe2000f8ec0ff */
[----:B------:R-:W-:Y:S01]  /*5a40*/  IMAD.SHL.U32 R2, R80, 0x2, RZ ;  /* 0x0000000250027824 */ /* 0x000fe200078e00ff */
[----:B------:R-:W-:Y:S01]  /*5a50*/  LOP3.LUT R6, R6, 0x200000, RZ, 0xc0, !PT ;  /* 0x0020000006067812 */ /* 0x000fe200078ec0ff */
[----:B------:R-:W-:Y:S01]  /*5a60*/  IMAD.SHL.U32 R3, R81, 0x200, RZ ;  /* 0x0000020051037824 */ /* 0x000fe200078e00ff */
[C---:B------:R-:W-:Y:S01]  /*5a70*/  LOP3.LUT R4, R79.reuse, 0x40, RZ, 0xc0, !PT ;  /* 0x000000404f047812 */ /* 0x040fe200078ec0ff */
[----:B------:R-:W-:Y:S01]  /*5a80*/  IMAD.MOV.U32 R77, RZ, RZ, 0x1 ;  /* 0x00000001ff4d7424 */ /* 0x000fe200078e00ff */
[C---:B------:R-:W-:Y:S01]  /*5a90*/  LOP3.LUT R0, R79.reuse, 0x5b0, RZ, 0xc0, !PT ;  /* 0x000005b04f007812 */ /* 0x040fe200078ec0ff */
[----:B------:R-:W2:Y:S01]  /*5aa0*/  LDC R64, c[0x0][0x374] ;  /* 0x0000dd00ff407b82 */ /* 0x000ea20000000800 */
[----:B------:R-:W-:Y:S01]  /*5ab0*/  LOP3.LUT R2, R4, 0x8, R2, 0xf8, !PT ;  /* 0x0000000804027812 */ /* 0x000fe200078ef802 */
[----:B------:R-:W-:Y:S01]  /*5ac0*/  IMAD.MOV.U32 R25, RZ, RZ, RZ ;  /* 0x000000ffff197224 */ /* 0x000fe200078e00ff */
[----:B------:R-:W-:Y:S01]  /*5ad0*/  LOP3.LUT R0, R0, 0x200, R3, 0xf8, !PT ;  /* 0x0000020000007812 */ /* 0x000fe200078ef803 */
[----:B------:R-:W-:Y:S01]  /*5ae0*/  IMAD.MOV.U32 R76, RZ, RZ, RZ ;  /* 0x000000ffff4c7224 */ /* 0x000fe200078e00ff */
[----:B------:R-:W-:Y:S01]  /*5af0*/  LOP3.LUT R5, R6, 0x400000, R5, 0xf8, !PT ;  /* 0x0040000006057812 */ /* 0x000fe200078ef805 */
[----:B------:R-:W-:Y:S01]  /*5b00*/  IMAD.MOV.U32 R63, RZ, RZ, RZ ;  /* 0x000000ffff3f7224 */ /* 0x000fe200078e00ff */
[----:B------:R-:W-:Y:S01]  /*5b10*/  LOP3.LUT P0, RZ, R79, 0x40, RZ, 0xc0, !PT ;  /* 0x000000404fff7812 */ /* 0x000fe2000780c0ff */
[----:B------:R-:W-:Y:S01]  /*5b20*/  IMAD.MOV.U32 R73, RZ, RZ, RZ ;  /* 0x000000ffff497224 */ /* 0x000fe200078e00ff */
[----:B------:R-:W3:Y:S01]  /*5b30*/  LDS R26, [UR40+0x200] ;  /* 0x00020028ff1a7984 */ /* 0x000ee20008000800 */
[----:B------:R-:W-:Y:S01]  /*5b40*/  LOP3.LUT R78, R0, R2, RZ, 0xfc, !PT ;  /* 0x00000002004e7212 */ /* 0x000fe200078efcff */
[----:B------:R-:W4:Y:S01]  /*5b50*/  LDCU.64 UR42, c[0x0][0x348] ;  /* 0x00006900ff2a77ac */ /* 0x000f220008000a00 */
[----:B------:R-:W-:-:S02]  /*5b60*/  P2R R0, PR, RZ, 0x1 ;  /* 0x00000001ff007803 */ /* 0x000fc40000000000 */
[----:B------:R-:W-:Y:S01]  /*5b70*/  LOP3.LUT R80, R80, 0x60, RZ, 0xc0, !PT ;  /* 0x0000006050507812 */ /* 0x000fe200078ec0ff */
[----:B------:R-:W-:Y:S01]  /*5b80*/  UIADD3 UR40, UPT, UPT, UR40, 0x300, URZ ;  /* 0x0000030028287890 */ /* 0x000fe2000fffe0ff */
[----:B------:R-:W-:Y:S01]  /*5b90*/  UMOV UR37, URZ ;  /* 0x000000ff00257c82 */ /* 0x000fe20008000000 */
[----:B-1234-:R-:W-:-:S10]  /*5ba0*/  IMAD.IADD R26, R26, 0x1, R5 ;  /* 0x000000011a1a7824 */ /* 0x01efd400078e0205 */
.L_x_188:
[----:B------:R-:W1:Y:S01]  /*5bb0*/  S2R R16, SR_CgaCtaId ;  /* 0x0000000000107919 */ /* 0x000e620000008800 */
[----:B------:R-:W-:Y:S02]  /*5bc0*/  MOV R0, 0x400 ;  /* 0x0000040000007802 */ /* 0x000fe40000000f00 */
[----:B------:R-:W-:Y:S02]  /*5bd0*/  SHF.L.U32 R2, R75, 0x1f, RZ ;  /* 0x0000001f4b027819 */ /* 0x000fe400000006ff */
[----:B-1----:R-:W-:-:S05]  /*5be0*/  LEA R16, R16, R0, 0x18 ;  /* 0x0000000010107211 */ /* 0x002fca00078ec0ff */
[C-C-:B------:R-:W-:Y:S02]  /*5bf0*/  IMAD R0, R63.reuse, 0x8, R16.reuse ;  /* 0x000000083f007824 */ /* 0x140fe400078e0210 */
[----:B------:R-:W-:Y:S02]  /*5c00*/  IMAD R8, R63, 0x10, R16 ;  /* 0x000000103f087824 */ /* 0x000fe400078e0210 */
[----:B------:R-:W1:Y:S02]  /*5c10*/  SYNCS.PHASECHK.TRANS64.TRYWAIT P0, [R0+URZ+0x150], R2 ;  /* 0x00015002000075a7 */ /* 0x000e6400080011ff */
[----:B-1----:R-:W-:Y:S05]  /*5c20*/  @!P0 BRA `(.L_x_112) ;  /* 0x0000004400048947 */ /* 0x002fea0003800000 */
.L_x_259:
        /* <DEDUP_REMOVED lines=11> */
[----:B--2---:R-:W-:-:S04]  /*5ce0*/  LOP3.LUT P3, RZ, R10, 0x1, RZ, 0xc0, !PT ;  /* 0x000000010aff7812 */ /* 0x004fc8000786c0ff */
[----:B------:R-:W-:-:S09]  /*5cf0*/  P2R R83, PR, RZ, 0x8 ;  /* 0x00000008ff537803 */ /* 0x000fd20000000000 */
[----:B------:R-:W-:Y:S02]  /*5d00*/  @P3 MOV R71, R8 ;  /* 0x0000000800473202 */ /* 0x000fe40000000f00 */
[----:B------:R-:W-:Y:S01]  /*5d10*/  @P3 LOP3.LUT R70, R9, 0xffff, RZ, 0xc0, !PT ;  /* 0x0000ffff09463812 */ /* 0x000fe200078ec0ff */
[----:B-1----:R-:W-:Y:S06]  /*5d20*/  @!P0 BRA `(.L_x_113) ;  /* 0x0000000000b88947 */ /* 0x002fec0003800000 */
[----:B------:R-:W1:Y:S01]  /*5d30*/  LDC.64 R4, c[0x0][0xb18] ;  /* 0x0002c600ff047b82 */ /* 0x000e620000000a00 */
[----:B------:R-:W-:-:S07]  /*5d40*/  ISETP.NE.AND P0, PT, R22, 0x1, PT ;  /* 0x000000011600780c */ /* 0x000fce0003f05270 */
[----:B------:R-:W2:Y:S08]  /*5d50*/  LDC.64 R6, c[0x0][0xb10] ;  /* 0x0002c400ff067b82 */ /* 0x000eb00000000a00 */
[----:B------:R-:W3:Y:S08]  /*5d60*/  LDC R0, c[0x0][0xb20] ;  /* 0x0002c800ff007b82 */ /* 0x000ef00000000800 */
[----:B------:R-:W4:Y:S01]  /*5d70*/  LDC R12, c[0x0][0xb0c] ;  /* 0x0002c300ff0c7b82 */ /* 0x000f220000000800 */
[----:B-1----:R-:W-:Y:S01]  /*5d80*/  IMAD.HI.U32 R14, R64, R5, RZ ;  /* 0x00000005400e7227 */ /* 0x002fe200078e00ff */
[----:B------:R-:W-:-:S03]  /*5d90*/  ISETP.NE.AND P1, PT, R4, 0x1, PT ;  /* 0x000000010400780c */ /* 0x000fc60003f25270 */
[----:B------:R-:W-:-:S03]  /*5da0*/  IMAD.HI.U32 R5, R70, R5, RZ ;  /* 0x0000000546057227 */ /* 0x000fc600078e00ff */
[----:B------:R-:W1:Y:S01]  /*5db0*/  LDC.64 R2, c[0x0][0xb28] ;  /* 0x0002ca00ff027b82 */ /* 0x000e620000000a00 */
[----:B--2---:R-:W-:-:S04]  /*5dc0*/  IMAD.HI.U32 R15, R65, R6, RZ ;  /* 0x00000006410f7227 */ /* 0x004fc800078e00ff */
[----:B------:R-:W-:Y:S01]  /*5dd0*/  IMAD.HI.U32 R17, R71, R6, RZ ;  /* 0x0000000647117227 */ /* 0x000fe200078e00ff */
[-C--:B------:R-:W-:Y:S02]  /*5de0*/  SHF.R.U32.HI R15, RZ, R7.reuse, R15 ;  /* 0x00000007ff0f7219 */ /* 0x080fe4000001160f */
[-C--:B---3--:R-:W-:Y:S02]  /*5df0*/  SHF.R.U32.HI R14, RZ, R0.reuse, R14 ;  /* 0x00000000ff0e7219 */ /* 0x088fe4000001160e */
[----:B------:R-:W-:Y:S02]  /*5e00*/  SHF.R.U32.HI R5, RZ, R0, R5 ;  /* 0x00000000ff057219 */ /* 0x000fe40000011605 */
[----:B------:R-:W-:Y:S02]  /*5e10*/  SEL R14, R64, R14, !P1 ;  /* 0x0000000e400e7207 */ /* 0x000fe40004800000 */
[----:B------:R-:W-:Y:S02]  /*5e20*/  SHF.R.U32.HI R17, RZ, R7, R17 ;  /* 0x00000007ff117219 */ /* 0x000fe40000011611 */
[----:B----4-:R-:W-:-:S02]  /*5e30*/  ISETP.NE.AND P2, PT, R12, 0x1, PT ;  /* 0x000000010c00780c */ /* 0x010fc40003f45270 */
[----:B------:R-:W-:Y:S02]  /*5e40*/  SEL R5, R70, R5, !P1 ;  /* 0x0000000546057207 */ /* 0x000fe40004800000 */
[----:B------:R-:W-:Y:S02]  /*5e50*/  SEL R15, R65, R15, !P2 ;  /* 0x0000000f410f7207 */ /* 0x000fe40005000000 */
[----:B------:R-:W-:Y:S01]  /*5e60*/  SEL R17, R71, R17, !P2 ;  /* 0x0000001147117207 */ /* 0x000fe20005000000 */
[----:B-1----:R-:W-:-:S04]  /*5e70*/  IMAD.HI.U32 R13, R14, R2, RZ ;  /* 0x000000020e0d7227 */ /* 0x002fc800078e00ff */
        /* <DEDUP_REMOVED lines=25> */
.L_x_113:
[----:B------:R-:W1:Y:S02]  /*6010*/  LDCU UR4, c[0x0][0xb30] ;  /* 0x00016600ff0477ac */ /* 0x000e640008000800 */
[----:B-1----:R-:W-:-:S09]  /*6020*/  UISETP.NE.AND UP0, UPT, UR4, 0x1, UPT ;  /* 0x000000010400788c */ /* 0x002fd2000bf05270 */
        /* <DEDUP_REMOVED lines=17> */
.L_x_114:
[----:B------:R-:W-:Y:S01]  /*6140*/  ULOP3.LUT UP0, URZ, UR40, 0x90, URZ, 0xc0, !UPT ;  /* 0x0000009028ff7892 */ /* 0x000fe2000f80c0ff */
[----:B------:R-:W-:Y:S02]  /*6150*/  IADD3 R63, PT, PT, R63, 0x1, RZ ;  /* 0x000000013f3f7810 */ /* 0x000fe40007ffe0ff */
[----:B------:R-:W-:-:S06]  /*6160*/  @P3 SHF.R.U32.HI R72, RZ, 0x10, R9 ;  /* 0x00000010ff483819 */ /* 0x000fcc0000011609 */
[----:B------:R-:W-:Y:S05]  /*6170*/  BRA.U !UP0, `(.L_x_115) ;  /* 0x00000001087c7547 */ /* 0x000fea000b800000 */
[----:B------:R-:W-:Y:S01]  /*6180*/  MOV R2, 0x0 ;  /* 0x0000000000027802 */ /* 0x000fe20000000f00 */
[----:B------:R-:W1:Y:S01]  /*6190*/  LDCU.64 UR8, c[0x4][0x80] ;  /* 0x01001000ff0877ac */ /* 0x000e620008000a00 */
[----:B------:R-:W-:Y:S02]  /*61a0*/  HFMA2 R12, -RZ, RZ, 0, 5.9604644775390625e-08 ;  /* 0x00000001ff0c7431 */ /* 0x000fe400000001ff */
[----:B------:R-:W-:Y:S01]  /*61b0*/  IMAD.MOV.U32 R8, RZ, RZ, 0x70 ;  /* 0x00000070ff087424 */ /* 0x000fe200078e00ff */
[----:B------:R2:W3:Y:S01]  /*61c0*/  LDC.64 R14, c[0x4][R2] ;  /* 0x01000000020e7b82 */ /* 0x0004e20000000a00 */
[----:B------:R-:W4:Y:S01]  /*61d0*/  LDCU.64 UR6, c[0x4][0x88] ;  /* 0x01001100ff0677ac */ /* 0x000f220008000a00 */
[----:B------:R-:W-:Y:S01]  /*61e0*/  IMAD.MOV.U32 R13, RZ, RZ, RZ ;  /* 0x000000ffff0d7224 */ /* 0x000fe200078e00ff */
[----:B------:R-:W2:Y:S01]  /*61f0*/  LDCU.64 UR4, c[0x4][0x8] ;  /* 0x01000100ff0477ac */ /* 0x000ea20008000a00 */
[----:B-1----:R-:W-:Y:S01]  /*6200*/  IMAD.U32 R4, RZ, RZ, UR8 ;  /* 0x00000008ff047e24 */ /* 0x002fe2000f8e00ff */
[----:B------:R-:W-:Y:S01]  /*6210*/  MOV R5, UR9 ;  /* 0x0000000900057c02 */ /* 0x000fe20008000f00 */
[----:B----4-:R-:W-:Y:S01]  /*6220*/  IMAD.U32 R6, RZ, RZ, UR6 ;  /* 0x00000006ff067e24 */ /* 0x010fe2000f8e00ff */
[----:B------:R-:W-:Y:S01]  /*6230*/  MOV R7, UR7 ;  /* 0x0000000700077c02 */ /* 0x000fe20008000f00 */
[----:B--2---:R-:W-:Y:S01]  /*6240*/  IMAD.U32 R10, RZ, RZ, UR4 ;  /* 0x00000004ff0a7e24 */ /* 0x004fe2000f8e00ff */
[----:B------:R-:W-:-:S02]  /*6250*/  MOV R11, UR5 ;  /* 0x00000005000b7c02 */ /* 0x000fc40008000f00 */
[----:B------:R-:W-:-:S07]  /*6260*/  LEPC R20, `(.L_x_116) ;  /* 0x000000001014794e */ /* 0x000fce0000000000 */
[----:B---3-5:R-:W-:Y:S05]  /*6270*/  CALL.ABS.NOINC R14 ;  /* 0x000000000e007343 */ /* 0x028fea0003c00000 */
.L_x_116:
[----:B------:R-:W1:Y:S01]  /*6280*/  LDC.64 R2, c[0x4][R2] ;  /* 0x0100000002027b82 */ /* 0x000e620000000a00 */
[----:B------:R-:W2:Y:S01]  /*6290*/  LDCU.64 UR8, c[0x4][0x80] ;  /* 0x01001000ff0877ac */ /* 0x000ea20008000a00 */
[----:B------:R-:W-:Y:S02]  /*62a0*/  HFMA2 R12, -RZ, RZ, 0, 5.9604644775390625e-08 ;  /* 0x00000001ff0c7431 */ /* 0x000fe400000001ff */
[----:B------:R-:W-:Y:S01]  /*62b0*/  IMAD.MOV.U32 R8, RZ, RZ, 0x70 ;  /* 0x00000070ff087424 */ /* 0x000fe200078e00ff */
[----:B------:R-:W3:Y:S01]  /*62c0*/  LDCU.64 UR6, c[0x4][0x88] ;  /* 0x01001100ff0677ac */ /* 0x000ee20008000a00 */
[----:B------:R-:W-:Y:S01]  /*62d0*/  IMAD.MOV.U32 R13, RZ, RZ, RZ ;  /* 0x000000ffff0d7224 */ /* 0x000fe200078e00ff */
[----:B------:R-:W4:Y:S01]  /*62e0*/  LDCU.64 UR4, c[0x4][0x8] ;  /* 0x01000100ff0477ac */ /* 0x000f220008000a00 */
[----:B--2---:R-:W-:Y:S02]  /*62f0*/  MOV R4, UR8 ;  /* 0x0000000800047c02 */ /* 0x004fe40008000f00 */
[----:B------:R-:W-:Y:S01]  /*6300*/  MOV R5, UR9 ;  /* 0x0000000900057c02 */ /* 0x000fe20008000f00 */
[----:B---3--:R-:W-:Y:S01]  /*6310*/  IMAD.U32 R6, RZ, RZ, UR6 ;  /* 0x00000006ff067e24 */ /* 0x008fe2000f8e00ff */
[----:B------:R-:W-:Y:S01]  /*6320*/  MOV R7, UR7 ;  /* 0x0000000700077c02 */ /* 0x000fe20008000f00 */
[----:B----4-:R-:W-:Y:S01]  /*6330*/  IMAD.U32 R10, RZ, RZ, UR4 ;  /* 0x00000004ff0a7e24 */ /* 0x010fe2000f8e00ff */
[----:B------:R-:W-:-:S02]  /*6340*/  MOV R11, UR5 ;  /* 0x00000005000b7c02 */ /* 0x000fc40008000f00 */
[----:B------:R-:W-:-:S07]  /*6350*/  LEPC R20, `(.L_x_115) ;  /* 0x000000001014794e */ /* 0x000fce0000000000 */
[----:B-1----:R-:W-:Y:S05]  /*6360*/  CALL.ABS.NOINC R2 ;  /* 0x0000000002007343 */ /* 0x002fea0003c00000 */
.L_x_115:
[----:B------:R-:W1:Y:S01]  /*6370*/  LDC.64 R2, c[0x0][0x890] ;  /* 0x00022400ff027b82 */ /* 0x000e620000000a00 */
[----:B------:R-:W-:Y:S02]  /*6380*/  LOP3.LUT R69, R77, 0x1, RZ, 0x3c, !PT ;  /* 0x000000014d457812 */ /* 0x000fe400078e3cff */
[----:B-1----:R-:W-:-:S04]  /*6390*/  ISETP.NE.U32.AND P2, PT, R2, RZ, PT ;  /* 0x000000ff0200720c */ /* 0x002fc80003f45070 */
[----:B------:R-:W-:-:S13]  /*63a0*/  ISETP.NE.AND.EX P2, PT, R3, RZ, PT, P2 ;  /* 0x000000ff0300720c */ /* 0x000fda0003f45320 */
[----:B------:R-:W-:Y:S05]  /*63b0*/  @!P2 BRA `(.L_x_117) ;  /* 0x000000000034a947 */ /* 0x000fea0003800000 */
[----:B------:R-:W1:Y:S02]  /*63c0*/  LDCU.64 UR4, c[0x0][0x888] ;  /* 0x00011100ff0477ac */ /* 0x000e640008000a00 */
[----:B-1----:R-:W-:-:S04]  /*63d0*/  UISETP.NE.U32.AND UP0, UPT, UR4, URZ, UPT ;  /* 0x000000ff0400728c */ /* 0x002fc8000bf05070 */
[----:B------:R-:W-:-:S09]  /*63e0*/  UISETP.NE.AND.EX UP0, UPT, UR5, URZ, UPT, UP0 ;  /* 0x000000ff0500728c */ /* 0x000fd2000bf05300 */
[----:B------:R-:W-:Y:S05]  /*63f0*/  BRA.U !UP0, `(.L_x_118) ;  /* 0x0000000108187547 */ /* 0x000fea000b800000 */
[----:B------:R-:W1:Y:S01]  /*6400*/  LDC.64 R4, c[0x0][0x888] ;  /* 0x00022200ff047b82 */ /* 0x000e620000000a00 */
[----:B------:R-:W-:-:S04]  /*6410*/  IMAD R0, R2, UR36, RZ ;  /* 0x0000002402007c24 */ /* 0x000fc8000f8e02ff */
[----:B-1----:R-:W-:-:S05]  /*6420*/  IMAD.WIDE R4, R0, 0x4, R4 ;  /* 0x0000000400047825 */ /* 0x002fca00078e0204 */
[----:B-----5:R1:W5:Y:S01]  /*6430*/  LDG.E R35, desc[UR38][R4.64] ;  /* 0x0000002604237981 */ /* 0x020362000c1e1900 */
[----:B------:R-:W-:Y:S01]  /*6440*/  MOV R57, 0x1 ;  /* 0x0000000100397802 */ /* 0x000fe20000000f00 */
[----:B------:R-:W-:Y:S06]  /*6450*/  BRA `(.L_x_117) ;  /* 0x00000000000c7947 */ /* 0x000fec0003800000 */
.L_x_118:
[----:B------:R-:W1:Y:S01]  /*6460*/  LDCU UR4, c[0x0][0x880] ;  /* 0x00011000ff0477ac */ /* 0x000e620008000800 */
[----:B------:R-:W-:Y:S01]  /*6470*/  HFMA2 R57, -RZ, RZ, 0, 5.9604644775390625e-08 ;  /* 0x00000001ff397431 */ /* 0x000fe200000001ff */
[----:B-1---5:R-:W-:Y:S02]  /*6480*/  MOV R35, UR4 ;  /* 0x0000000400237c02 */ /* 0x022fe40008000f00 */
.L_x_117:
[----:B-1----:R-:W1:Y:S02]  /*6490*/  LDC.64 R4, c[0x0][0x8b0] ;  /* 0x00022c00ff047b82 */ /* 0x002e640000000a00 */
        /* <DEDUP_REMOVED lines=11> */
[----:B------:R-:W-:Y:S05]  /*6550*/  BRA `(.L_x_119) ;  /* 0x0000000000087947 */ /* 0x000fea0003800000 */
.L_x_120:
[----:B------:R-:W1:Y:S02]  /*6560*/  LDCU UR4, c[0x0][0x8a0] ;  /* 0x00011400ff0477ac */ /* 0x000e640008000800 */
[----:B-1---5:R-:W-:Y:S02]  /*6570*/  MOV R27, UR4 ;  /* 0x00000004001b7c02 */ /* 0x022fe40008000f00 */
.L_x_119:
[----:B------:R-:W-:Y:S01]  /*6580*/  UISETP.NE.AND UP0, UPT, UR41, URZ, UPT ;  /* 0x000000ff2900728c */ /* 0x000fe2000bf05270 */
[----:B------:R-:W-:-:S04]  /*6590*/  PLOP3.LUT P0, PT, PT, PT, PT, 0x8, 0x80 ;  /* 0x000000000080781c */ /* 0x000fc80003f0e170 */
[----:B------:R-:W-:-:S04]  /*65a0*/  P2R R87, PR, RZ, 0x1 ;  /* 0x00000001ff577803 */ /* 0x000fc80000000000 */
[----:B------:R-:W-:Y:S05]  /*65b0*/  BRA.U !UP0, `(.L_x_121) ;  /* 0x00000001083c7547 */ /* 0x000fea000b800000 */
[----:B------:R-:W-:-:S04]  /*65c0*/  ISETP.NE.U32.AND P0, PT, R2, RZ, PT ;  /* 0x000000ff0200720c */ /* 0x000fc80003f05070 */
[----:B------:R-:W-:-:S13]  /*65d0*/  ISETP.NE.AND.EX P0, PT, R3, RZ, PT, P0 ;  /* 0x000000ff0300720c */ /* 0x000fda0003f05300 */
[----:B-----5:R-:W-:-:S04]  /*65e0*/  @!P0 FSETP.EQ.AND P1, PT, R35, RZ, PT ;  /* 0x000000ff2300820b */ /* 0x020fc80003f22000 */
[----:B------:R-:W-:Y:S01]  /*65f0*/  P2R R87, PR, RZ, 0x2 ;  /* 0x00000002ff577803 */ /* 0x000fe20000000000 */
[----:B------:R-:W-:Y:S08]  /*6600*/  @!P0 BRA `(.L_x_121) ;  /* 0x0000000000288947 */ /* 0x000ff00003800000 */
[----:B------:R-:W2:Y:S01]  /*6610*/  LDCU.64 UR4, c[0x0][0x888] ;  /* 0x00011100ff0477ac */ /* 0x000ea20008000a00 */
[----:B------:R-:W-:Y:S02]  /*6620*/  LOP3.LUT P1, RZ, R57, 0xff, RZ, 0xc0, !PT ;  /* 0x000000ff39ff7812 */ /* 0x000fe4000782c0ff */
[----:B------:R-:W-:-:S04]  /*6630*/  FSETP.NEU.AND P0, PT, R35, RZ, PT ;  /* 0x000000ff2300720b */ /* 0x000fc80003f0d000 */
[----:B------:R-:W-:Y:S02]  /*6640*/  SEL R0, RZ, 0xffffffff, P0 ;  /* 0xffffffffff007807 */ /* 0x000fe40000000000 */
[----:B--2---:R-:W-:-:S04]  /*6650*/  ISETP.NE.U32.AND P3, PT, RZ, UR4, PT ;  /* 0x00000004ff007c0c */ /* 0x004fc8000bf65070 */
[----:B------:R-:W-:-:S04]  /*6660*/  ISETP.NE.AND.EX P3, PT, RZ, UR5, PT, P3 ;  /* 0x00000005ff007c0c */ /* 0x000fc8000bf65330 */
[----:B------:R-:W-:-:S04]  /*6670*/  @!P1 SEL R0, RZ, 0xffffffff, P3 ;  /* 0xffffffffff009807 */ /* 0x000fc80001800000 */
[----:B------:R-:W-:-:S04]  /*6680*/  LOP3.LUT R0, R0, 0x1, RZ, 0xc0, !PT ;  /* 0x0000000100007812 */ /* 0x000fc800078ec0ff */
[----:B------:R-:W-:-:S04]  /*6690*/  ISETP.EQ.U32.AND P0, PT, R0, 0x1, PT ;  /* 0x000000010000780c */ /* 0x000fc80003f02070 */
[----:B------:R-:W-:-:S09]  /*66a0*/  P2R R87, PR, RZ, 0x1 ;  /* 0x00000001ff577803 */ /* 0x000fd20000000000 */
.L_x_121:
[----:B------:R-:W-:Y:S01]  /*66b0*/  ISETP.NE.AND P3, PT, R87, RZ, PT ;  /* 0x000000ff5700720c */ /* 0x000fe20003f65270 */
[----:B------:R-:W2:Y:S01]  /*66c0*/  LDCU.64 UR4, c[0x0][0x888] ;  /* 0x00011100ff0477ac */ /* 0x000ea20008000a00 */
[----:B------:R-:W-:Y:S01]  /*66d0*/  IMAD.MOV.U32 R68, RZ, RZ, 0x1 ;  /* 0x00000001ff447424 */ /* 0x000fe200078e00ff */
[----:B------:R-:W-:Y:S01]  /*66e0*/  CS2R R54, SRZ ;  /* 0x0000000000367805 */ /* 0x000fe2000001ff00 */
[----:B------:R-:W-:Y:S01]  /*66f0*/  IMAD.SHL.U32 R62, R24, 0x40, RZ ;  /* 0x00000040183e7824 */ /* 0x000fe200078e00ff */
[----:B------:R-:W-:Y:S01]  /*6700*/  CS2R R52, SRZ ;  /* 0x0000000000347805 */ /* 0x000fe2000001ff00 */
[----:B------:R-:W-:Y:S01]  /*6710*/  IMAD.SHL.U32 R61, R23, 0x40, RZ ;  /* 0x00000040173d7824 */ /* 0x000fe200078e00ff */
[----:B------:R-:W-:Y:S01]  /*6720*/  CS2R R50, SRZ ;  /* 0x0000000000327805 */ /* 0x000fe2000001ff00 */
[----:B------:R-:W-:Y:S01]  /*6730*/  IMAD R23, R25, 0x20, R26 ;  /* 0x0000002019177824 */ /* 0x000fe200078e021a */
[----:B------:R-:W-:Y:S01]  /*6740*/  CS2R R48, SRZ ;  /* 0x0000000000307805 */ /* 0x000fe2000001ff00 */
[----:B------:R-:W-:-:S02]  /*6750*/  IMAD.MOV.U32 R24, RZ, RZ, RZ ;  /* 0x000000ffff187224 */ /* 0x000fc400078e00ff */
[----:B------:R-:W-:Y:S01]  /*6760*/  IMAD.U32 R67, RZ, RZ, UR37 ;  /* 0x00000025ff437e24 */ /* 0x000fe2000f8e00ff */
[----:B------:R-:W-:Y:S01]  /*6770*/  @!P3 SHF.L.U32 R0, R69, 0x1f, RZ ;  /* 0x0000001f4500b819 */ /* 0x000fe200000006ff */
[--C-:B------:R-:W-:Y:S02]  /*6780*/  @!P3 IMAD R2, R74, 0x8, R16.reuse ;  /* 0x000000084a02b824 */ /* 0x100fe400078e0210 */
[----:B------:R-:W-:Y:S02]  /*6790*/  IMAD R16, R25, 0x8, R16 ;  /* 0x0000000819107824 */ /* 0x000fe400078e0210 */
[----:B------:R3:W4:Y:S01]  /*67a0*/  @!P3 SYNCS.PHASECHK.TRANS64.TRYWAIT P1, [R2+URZ+0x110], R0 ;  /* 0x000110000200b5a7 */ /* 0x00072200080211ff */
[----:B--2---:R-:W-:Y:S01]  /*67b0*/  ISETP.NE.U32.AND P0, PT, RZ, UR4, PT ;  /* 0x00000004ff007c0c */ /* 0x004fe2000bf05070 */
[----:B------:R-:W-:-:S03]  /*67c0*/  IMAD.MOV.U32 R66, RZ, RZ, R74 ;  /* 0x000000ffff427224 */ /* 0x000fc600078e004a */
[----:B------:R-:W-:Y:S02]  /*67d0*/  ISETP.NE.AND.EX P0, PT, RZ, UR5, PT, P0 ;  /* 0x00000005ff007c0c */ /* 0x000fe4000bf05300 */
[----:B---3--:R-:W-:Y:S02]  /*67e0*/  SHF.L.U32 R0, R76, 0x1f, RZ ;  /* 0x0000001f4c007819 */ /* 0x008fe400000006ff */
[----:B------:R-:W-:Y:S02]  /*67f0*/  SEL R2, RZ, 0xffffffff, P0 ;  /* 0xffffffffff027807 */ /* 0x000fe40000000000 */
[----:B------:R2:W3:Y:S01]  /*6800*/  SYNCS.PHASECHK.TRANS64.TRYWAIT P4, [R16+URZ+0x170], R0 ;  /* 0x00017000100075a7 */ /* 0x0004e200080811ff */
[----:B-----5:R-:W-:-:S04]  /*6810*/  FSETP.NEU.AND P0, PT, R35, RZ, PT ;  /* 0x000000ff2300720b */ /* 0x020fc80003f0d000 */
[----:B--2---:R-:W-:Y:S02]  /*6820*/  SEL R0, RZ, 0xffffffff, P0 ;  /* 0xffffffffff007807 */ /* 0x004fe40000000000 */
[----:B------:R-:W-:-:S04]  /*6830*/  LOP3.LUT P0, R60, R57, 0xff, RZ, 0xc0, !PT ;  /* 0x000000ff393c7812 */ /* 0x000fc8000780c0ff */
[----:B------:R-:W-:-:S04]  /*6840*/  @P2 SEL R0, R2, R0, !P0 ;  /* 0x0000000002002207 */ /* 0x000fc80004000000 */
[----:B------:R-:W-:-:S04]  /*6850*/  LOP3.LUT R0, R0, 0x1, RZ, 0xc0, !PT ;  /* 0x0000000100007812 */ /* 0x000fc800078ec0ff */
[----:B------:R-:W-:-:S04]  /*6860*/  ISETP.NE.U32.AND P0, PT, R0, 0x1, PT ;  /* 0x000000010000780c */ /* 0x000fc80003f05070 */
[----:B------:R-:W-:Y:S02]  /*6870*/  P2R R82, PR, RZ, 0x1 ;  /* 0x00000001ff527803 */ /* 0x000fe40000000000 */
[----:B------:R-:W-:Y:S02]  /*6880*/  PLOP3.LUT P0, PT, PT, PT, PT, 0x80, 0x8 ;  /* 0x000000000008781c */ /* 0x000fe40003f0f070 */
[----:B----4-:R-:W-:Y:S02]  /*6890*/  @!P3 SEL R68, RZ, 0x1, !P1 ;  /* 0x00000001ff44b807 */ /* 0x010fe40004800000 */
[----:B------:R-:W-:-:S04]  /*68a0*/  PLOP3.LUT P1, PT, PT, PT, PT, 0x8, 0x80 ;  /* 0x000000000080781c */ /* 0x000fc80003f2e170 */
[----:B------:R-:W-:Y:S02]  /*68b0*/  P2R R85, PR, RZ, 0x2 ;  /* 0x00000002ff557803 */ /* 0x000fe40000000000 */
[----:B---3--:R-:W-:-:S07]  /*68c0*/  P2R R86, PR, RZ, 0x10 ;  /* 0x00000010ff567803 */ /* 0x008fce0000000000 */
.L_x_187:
[----:B------:R-:W-:Y:S01]  /*68d0*/  ISETP.NE.AND P1, PT, R87, RZ, PT ;  /* 0x000000ff5700720c */ /* 0x000fe20003f25270 */
[----:B------:R-:W-:Y:S05]  /*68e0*/  YIELD ;  /* 0x0000000000007946 */ /* 0x000fea0003800000 */
[----:B------:R-:W-:Y:S01]  /*68f0*/  P2R R84, PR, RZ, 0x1 ;  /* 0x00000001ff547803 */ /* 0x000fe20000000000 */
[----:B------:R-:W-:Y:S06]  /*6900*/  BSSY B1, `(.L_x_122) ;  /* 0x0000022000017945 */ /* 0x000fec0003800000 */
[----:B------:R-:W-:Y:S05]  /*6910*/  @P1 BRA `(.L_x_123) ;  /* 0x0000000000801947 */ /* 0x000fea0003800000 */
[----:B------:R-:W-:Y:S01]  /*6920*/  ISETP.NE.AND P1, PT, R82, RZ, PT ;  /* 0x000000ff5200720c */ /* 0x000fe20003f25270 */
[----:B------:R-:W-:Y:S01]  /*6930*/  BSSY B0, `(.L_x_124) ;  /* 0x0000017000007945 */ /* 0x000fe20003800000 */
[----:B------:R-:W-:Y:S02]  /*6940*/  LOP3.LUT P2, RZ, R79, 0x40, RZ, 0xc0, !PT ;  /* 0x000000404fff7812 */ /* 0x000fe4000784c0ff */
[----:B------:R-:W-:Y:S09]  /*6950*/  PLOP3.LUT P0, PT, PT, PT, PT, 0x8, 0x80 ;  /* 0x000000000080781c */ /* 0x000ff20003f0e170 */
[----:B-1----:R-:W-:Y:S01]  /*6960*/  @P1 IMAD R4, R66, 0x800, R78 ;  /* 0x0000080042041824 */ /* 0x002fe200078e024e */
[----:B------:R-:W1:Y:S01]  /*6970*/  @P1 S2R R0, SR_CgaCtaId ;  /* 0x0000000000001919 */ /* 0x000e620000008800 */
[----:B------:R-:W-:Y:S02]  /*6980*/  @P1 MOV R2, 0x400 ;  /* 0x0000040000021802 */ /* 0x000fe40000000f00 */
[----:B------:R-:W-:Y:S02]  /*6990*/  @P1 PLOP3.LUT P0, PT, P2, PT, PT, 0x80, 0x8 ;  /* 0x000000000008181c */ /* 0x000fe4000170f070 */
[----:B-1----:R-:W-:Y:S01]  /*69a0*/  @P1 LEA R0, R0, R2, 0x18 ;  /* 0x0000000200001211 */ /* 0x002fe200078ec0ff */
[----:B------:R-:W-:Y:S04]  /*69b0*/  VIADD R2, R66, 0x1 ;  /* 0x0000000142027836 */ /* 0x000fe80000000000 */
[----:B------:R-:W-:Y:S04]  /*69c0*/  @P1 IMAD.U32 R4, R4, 0x2, R0 ;  /* 0x0000000204041824 */ /* 0x000fe800078e0000 */
[C---:B------:R-:W-:Y:S02]  /*69d0*/  @P1 VIADD R0, R4.reuse, 0x300 ;  /* 0x0000030004001836 */ /* 0x040fe40000000000 */
[----:B------:R-:W-:Y:S02]  /*69e0*/  @P1 VIADD R3, R4, 0x310 ;  /* 0x0000031004031836 */ /* 0x000fe40000000000 */
[----:B------:R-:W-:Y:S01]  /*69f0*/  @P0 VIADD R3, R0, 0xfffffff0 ;  /* 0xfffffff000030836 */ /* 0x000fe20000000000 */
[----:B------:R-:W-:Y:S11]  /*6a00*/  ISETP.NE.AND P0, PT, R68, RZ, PT ;  /* 0x000000ff4400720c */ /* 0x000ff60003f05270 */
[----:B------:R-:W-:Y:S02]  /*6a10*/  @!UPT UIADD3 URZ, UPT, UPT, URZ, URZ, URZ ;  /* 0x000000fffffff290 */ /* 0x000fe4000fffe0ff */
[----:B------:R-:W-:Y:S05]  /*6a20*/  @P0 BRA `(.L_x_125) ;  /* 0x00000000001c0947 */ /* 0x000fea0003800000 */
[----:B------:R-:W1:Y:S01]  /*6a30*/  S2UR UR4, SR_CgaCtaId ;  /* 0x00000000000479c3 */ /* 0x000e620000008800 */
[----:B------:R-:W-:Y:S01]  /*6a40*/  UMOV UR5, 0x400 ;  /* 0x0000040000057882 */ /* 0x000fe20000000000 */
[----:B------:R-:W-:Y:S01]  /*6a50*/  SHF.L.U32 R0, R69, 0x1f, RZ ;  /* 0x0000001f45007819 */ /* 0x000fe200000006ff */
[----:B-1----:R-:W-:Y:S06]  /*6a60*/  ULEA UR4, UR4, UR5, 0x18 ;  /* 0x0000000504047291 */ /* 0x002fec000f8ec0ff */
[----:B------:R-:W-:Y:S04]  /*6a70*/  LEA R5, R66, UR4, 0x3 ;  /* 0x0000000442057c11 */ /* 0x000fe8000f8e18ff */
[----:B------:R-:W1:Y:S02]  /*6a80*/  SYNCS.PHASECHK.TRANS64.TRYWAIT P0, [R5+URZ+0x110], R0 ;  /* 0x00011000050075a7 */ /* 0x000e6400080011ff */
[----:B-1----:R-:W-:Y:S05]  /*6a90*/  @!P0 BRA `(.L_x_126) ;  /* 0x00000034007c8947 */ /* 0x002fea0003800000 */
.L_x_125:
[----:B------:R-:W-:Y:S05]  /*6aa0*/  BSYNC B0 ;  /* 0x0000000000007941 */ /* 0x000fea0003800000 */
.L_x_124:
[----:B------:R-:W-:Y:S02]  /*6ab0*/  ISETP.NE.AND P1, PT, R82, RZ, PT ;  /* 0x000000ff5200720c */ /* 0x000fe40003f25270 */
[C---:B------:R-:W-:Y:S04]  /*6ac0*/  ISETP.NE.AND P0, PT, R2.reuse, 0x3, PT ;  /* 0x000000030200780c */ /* 0x040fe80003f05270 */
[----:B-1----:R-:W-:Y:S02]  /*6ad0*/  SEL R0, RZ, 0x1, P0 ;  /* 0x00000001ff007807 */ /* 0x002fe40000000000 */
[----:B------:R-:W-:Y:S02]  /*6ae0*/  SEL R66, R2, RZ, P0 ;  /* 0x000000ff02427207 */ /* 0x000fe40000000000 */
[----:B------:R-:W-:Y:S03]  /*6af0*/  LOP3.LUT R69, R69, R0, RZ, 0x3c, !PT ;  /* 0x0000000045457212 */ /* 0x000fe600078e3cff */
[----:B------:R2:W3:Y:S04]  /*6b00*/  @P1 LDS.128 R48, [R4+0x300] ;  /* 0x0003000004301984 */ /* 0x0004e80000000c00 */
[----:B------:R2:W4:Y:S02]  /*6b10*/  @P1 LDS.128 R52, [R3] ;  /* 0x0000000003341984 */ /* 0x0005240000000c00 */
.L_x_123:
[----:B------:R-:W-:Y:S05]  /*6b20*/  BSYNC B1 ;  /* 0x0000000000017941 */ /* 0x000fea0003800000 */
.L_x_122:
[----:B------:R-:W-:Y:S01]  /*6b30*/  ISETP.NE.AND P1, PT, R86, RZ, PT ;  /* 0x000000ff5600720c */ /* 0x000fe20003f25270 */
[----:B------:R-:W5:Y:S01]  /*6b40*/  S2UR UR4, SR_CgaCtaId ;  /* 0x00000000000479c3 */ /* 0x000f620000008800 */
[----:B------:R-:W-:Y:S01]  /*6b50*/  ISETP.NE.AND P0, PT, R85, RZ, PT ;  /* 0x000000ff5500720c */ /* 0x000fe20003f05270 */
[----:B------:R-:W-:Y:S01]  /*6b60*/  IMAD.IADD R2, R23, 0x1, R24 ;  /* 0x0000000117027824 */ /* 0x000fe200078e0218 */
[----:B------:R-:W-:Y:S01]  /*6b70*/  MOV R58, 0x400 ;  /* 0x00000400003a7802 */ /* 0x000fe20000000f00 */
[----:B------:R-:W-:Y:S01]  /*6b80*/  BSSY B0, `(.L_x_127) ;  /* 0x000000a000007945 */ /* 0x000fe20003800000 */
[----:B------:R-:W-:Y:S02]  /*6b90*/  PLOP3.LUT P0, PT, P0, P1, PT, 0xf8, 0x8f ;  /* 0x00000000008f781c */ /* 0x000fe40000703f70 */
[----:B--2---:R-:W-:Y:S01]  /*6ba0*/  SHF.R.U32.HI R3, RZ, 0x15, R2 ;  /* 0x00000015ff037819 */ /* 0x004fe20000011602 */
[----:B-----5:R-:W-:Y:S05]  /*6bb0*/  IMAD.U32 R59, RZ, RZ, UR4 ;  /* 0x00000004ff3b7e24 */ /* 0x020fea000f8e00ff */
[----:B------:R-:W-:Y:S05]  /*6bc0*/  LEA R58, R59, R58, 0x18 ;  /* 0x0000003a3b3a7211 */ /* 0x000fea00078ec0ff */
[----:B------:R-:W-:Y:S01]  /*6bd0*/  IMAD R46, R25, 0x8, R58 ;  /* 0x00000008192e7824 */ /* 0x000fe200078e023a */
[----:B------:R-:W-:Y:S06]  /*6be0*/  @P0 BRA `(.L_x_128) ;  /* 0x00000000000c0947 */ /* 0x000fec0003800000 */
[----:B------:R-:W-:Y:S04]  /*6bf0*/  SHF.L.U32 R0, R76, 0x1f, RZ ;  /* 0x0000001f4c007819 */ /* 0x000fe800000006ff */
[----:B------:R-:W2:Y:S02]  /*6c00*/  SYNCS.PHASECHK.TRANS64.TRYWAIT P0, [R46+URZ+0x170], R0 ;  /* 0x000170002e0075a7 */ /* 0x000ea400080011ff */
[----:B--2---:R-:W-:Y:S05]  /*6c10*/  @!P0 BRA `(.L_x_129) ;  /* 0x0000003400308947 */ /* 0x004fea0003800000 */
.L_x_128:
[----:B------:R-:W-:Y:S05]  /*6c20*/  BSYNC B0 ;  /* 0x0000000000007941 */ /* 0x000fea0003800000 */
.L_x_127:
[----:B------:R-:W-:Y:S11]  /*6c30*/  LOP3.LUT P0, RZ, R3, 0x3, R81, 0x48, !PT ;  /* 0x0000000303ff7812 */ /* 0x000ff60007804851 */
[----:B------:R-:W-:Y:S02]  /*6c40*/  @!UPT UIADD3 URZ, UPT, UPT, URZ, URZ, URZ ;  /* 0x000000fffffff290 */ /* 0x000fe4000fffe0ff */
[----:B------:R-:W-:Y:S05]  /*6c50*/  @!P0 BRA `(.L_x_130) ;  /* 0x0000000000408947 */ /* 0x000fea0003800000 */
[----:B------:R-:W1:Y:S01]  /*6c60*/  LDCU.64 UR8, c[0x4][0x70] ;  /* 0x01000e00ff0877ac */ /* 0x000e620008000a00 */
[----:B------:R-:W-:Y:S01]  /*6c70*/  MOV R15, 0x0 ;  /* 0x00000000000f7802 */ /* 0x000fe20000000f00 */
[----:B------:R-:W-:Y:S02]  /*6c80*/  HFMA2 R12, -RZ, RZ, 0, 5.9604644775390625e-08 ;  /* 0x00000001ff0c7431 */ /* 0x000fe400000001ff */
[----:B------:R-:W-:Y:S02]  /*6c90*/  IMAD.MOV.U32 R8, RZ, RZ, 0x192 ;  /* 0x00000192ff087424 */ /* 0x000fe400078e00ff */
[----:B------:R-:W-:Y:S01]  /*6ca0*/  IMAD.MOV.U32 R13, RZ, RZ, RZ ;  /* 0x000000ffff0d7224 */ /* 0x000fe200078e00ff */
[----:B------:R-:W5:Y:S01]  /*6cb0*/  LDCU.64 UR6, c[0x4][0x78] ;  /* 0x01000f00ff0677ac */ /* 0x000f620008000a00 */
[----:B------:R-:W2:Y:S01]  /*6cc0*/  LDC.64 R14, c[0x4][R15] ;  /* 0x010000000f0e7b82 */ /* 0x000ea20000000a00 */
[----:B------:R-:W3:Y:S01]  /*6cd0*/  LDCU.64 UR4, c[0x4][0x10] ;  /* 0x01000200ff0477ac */ /* 0x000ee20008000a00 */
[----:B-1----:R-:W-:Y:S01]  /*6ce0*/  MOV R5, UR9 ;  /* 0x0000000900057c02 */ /* 0x002fe20008000f00 */
[----:B------:R-:W-:Y:S01]  /*6cf0*/  IMAD.U32 R4, RZ, RZ, UR8 ;  /* 0x00000008ff047e24 */ /* 0x000fe2000f8e00ff */
[----:B-----5:R-:W-:Y:S01]  /*6d00*/  MOV R7, UR7 ;  /* 0x0000000700077c02 */ /* 0x020fe20008000f00 */
[----:B------:R-:W-:Y:S01]  /*6d10*/  IMAD.U32 R6, RZ, RZ, UR6 ;  /* 0x00000006ff067e24 */ /* 0x000fe2000f8e00ff */
[----:B---3--:R-:W-:Y:S01]  /*6d20*/  MOV R11, UR5 ;  /* 0x00000005000b7c02 */ /* 0x008fe20008000f00 */
[----:B------:R-:W-:Y:S02]  /*6d30*/  IMAD.U32 R10, RZ, RZ, UR4 ;  /* 0x00000004ff0a7e24 */ /* 0x000fe4000f8e00ff */
[----:B------:R-:W-:Y:S07]  /*6d40*/  LEPC R20, `(.L_x_130) ;  /* 0x000000001014794e */ /* 0x000fee0000000000 */
[----:B--2-4-:R-:W-:Y:S05]  /*6d50*/  CALL.ABS.NOINC R14 ;  /* 0x000000000e007343 */ /* 0x014fea0003c00000 */
.L_x_130:
[----:B------:R-:W-:Y:S05]  /*6d60*/  WARPSYNC.ALL ;  /* 0x0000000000007948 */ /* 0x000fea0003800000 */
[----:B------:R-:W-:Y:S01]  /*6d70*/  R2UR UR4, R2 ;  /* 0x00000000020472ca */ /* 0x000fe200000e0000 */
[----:B------:R-:W-:Y:S01]  /*6d80*/  BSSY.RECONVERGENT B1, `(.L_x_131) ;  /* 0x00000cb000017945 */ /* 0x000fe20003800200 */
[----:B------:R-:W-:Y:S02]  /*6d90*/  ISETP.NE.AND P6, PT, R85, RZ, PT ;  /* 0x000000ff5500720c */ /* 0x000fe40003fc5270 */
[C---:B---3--:R-:W-:Y:S02]  /*6da0*/  SHF.L.U32 R20, R48.reuse, 0x10, RZ ;  /* 0x0000001030147819 */ /* 0x048fe400000006ff */
[----:B------:R-:W-:Y:S02]  /*6db0*/  LOP3.LUT R21, R48, 0xffff0000, RZ, 0xc0, !PT ;  /* 0xffff000030157812 */ /* 0x000fe400078ec0ff */
[----:B------:R-:W-:Y:S05]  /*6dc0*/  MOV R36, 0x3bbb989d ;  /* 0x3bbb989d00247802 */ /* 0x000fea0000000f00 */
[----:B-1----:R-:W1:Y:S02]  /*6dd0*/  LDTM.x16 R4, tmem[UR4] ;  /* 0x00000004000479ee */ /* 0x002e640008240000 */
[----:B--2---:R-:W-:Y:S01]  /*6de0*/  @P6 IADD3 R0, PT, PT, R25, 0x1, RZ ;  /* 0x0000000119006810 */ /* 0x004fe20007ffe0ff */
[----:B------:R-:W-:Y:S01]  /*6df0*/  @P6 NOP ;  /* 0x0000000000006918 */ /* 0x000fe20000000000 */
[----:B------:R-:W-:Y:S02]  /*6e00*/  @P6 IADD3 R46, PT, PT, R46, 0x190, RZ ;  /* 0x000001902e2e6810 */ /* 0x000fe40007ffe0ff */
[----:B------:R-:W-:Y:S02]  /*6e10*/  @P6 ISETP.NE.AND P0, PT, R0, 0x4, PT ;  /* 0x000000040000680c */ /* 0x000fe40003f05270 */
[----:B------:R-:W-:Y:S02]  /*6e20*/  @P6 LOP3.LUT R46, R46, 0xfefffff8, RZ, 0xc0, !PT ;  /* 0xfefffff82e2e6812 */ /* 0x000fe400078ec0ff */
[----:B------:R-:W-:Y:S02]  /*6e30*/  @P6 SEL R25, R0, RZ, P0 ;  /* 0x000000ff00196207 */ /* 0x000fe40000000000 */
[----:B-1----:R1:W-:Y:S01]  /*6e40*/  @P6 SYNCS.ARRIVE.TRANS64.RED.A1T0 RZ, [R46+URZ], RZ ;  /* 0x000000ff2eff69a7 */ /* 0x0023e200081004ff */
[----:B------:R-:W-:Y:S04]  /*6e50*/  @P6 SEL R88, RZ, 0x1, P0 ;  /* 0x00000001ff586807 */ /* 0x000fe80000000000 */
[----:B------:R-:W-:Y:S01]  /*6e60*/  @P6 LOP3.LUT R76, R76, R88, RZ, 0x3c, !PT ;  /* 0x000000584c4c6212 */ /* 0x000fe200078e3cff */
[C---:B------:R-:W-:Y:S01]  /*6e70*/  FMUL R0, R27.reuse, R4 ;  /* 0x000000041b007220 */ /* 0x040fe20000400000 */
[C---:B------:R-:W-:Y:S01]  /*6e80*/  FMUL R4, R27.reuse, R8 ;  /* 0x000000081b047220 */ /* 0x040fe20000400000 */
[C---:B------:R-:W-:Y:S01]  /*6e90*/  FMUL R8, R27.reuse, R12 ;  /* 0x0000000c1b087220 */ /* 0x040fe20000400000 */
[C---:B------:R-:W-:Y:S01]  /*6ea0*/  FMUL R2, R27.reuse, R5 ;  /* 0x000000051b027220 */ /* 0x040fe20000400000 */
[C---:B------:R-:W-:Y:S01]  /*6eb0*/  FMUL R12, R27.reuse, R16 ;  /* 0x000000101b0c7220 */ /* 0x040fe20000400000 */
[C---:B------:R-:W-:Y:S01]  /*6ec0*/  FMUL R3, R27.reuse, R6 ;  /* 0x000000061b037220 */ /* 0x040fe20000400000 */
[----:B------:R-:W-:Y:S01]  /*6ed0*/  FMUL R5, R27, R9 ;  /* 0x000000091b057220 */ /* 0x000fe20000400000 */
[----:B------:R-:W-:Y:S01]  /*6ee0*/  SHF.L.U32 R16, R49, 0x10, RZ ;  /* 0x0000001031107819 */ /* 0x000fe200000006ff */
[C---:B------:R-:W-:Y:S01]  /*6ef0*/  FMUL R6, R27.reuse, R10 ;  /* 0x0000000a1b067220 */ /* 0x040fe20000400000 */
[C---:B------:R-:W-:Y:S01]  /*6f00*/  FMUL R9, R27.reuse, R13 ;  /* 0x0000000d1b097220 */ /* 0x040fe20000400000 */
[C---:B------:R-:W-:Y:S01]  /*6f10*/  FMUL R10, R27.reuse, R14 ;  /* 0x0000000e1b0a7220 */ /* 0x040fe20000400000 */
[C---:B------:R-:W-:Y:S01]  /*6f20*/  FMUL R13, R27.reuse, R17 ;  /* 0x000000111b0d7220 */ /* 0x040fe20000400000 */
[----:B------:R-:W-:Y:S01]  /*6f30*/  FMUL R14, R27, R18 ;  /* 0x000000121b0e7220 */ /* 0x000fe20000400000 */
[----:B------:R-:W-:Y:S01]  /*6f40*/  FFMA R0, R35, R20, R0 ;  /* 0x0000001423007223 */ /* 0x000fe20000000000 */
[----:B------:R-:W-:Y:S01]  /*6f50*/  LOP3.LUT R17, R49, 0xffff0000, RZ, 0xc0, !PT ;  /* 0xffff000031117812 */ /* 0x000fe200078ec0ff */
[----:B------:R-:W-:Y:S01]  /*6f60*/  FMUL R7, R27, R7 ;  /* 0x000000071b077220 */ /* 0x000fe20000400000 */
[C---:B------:R-:W-:Y:S01]  /*6f70*/  FFMA R2, R35.reuse, R21, R2 ;  /* 0x0000001523027223 */ /* 0x040fe20000000002 */
[C---:B------:R-:W-:Y:S01]  /*6f80*/  SHF.L.U32 R18, R50.reuse, 0x10, RZ ;  /* 0x0000001032127819 */ /* 0x040fe200000006ff */
[C---:B------:R-:W-:Y:S01]  /*6f90*/  FFMA R3, R35.reuse, R16, R3 ;  /* 0x0000001023037223 */ /* 0x040fe20000000003 */
[----:B------:R-:W-:Y:S01]  /*6fa0*/  LOP3.LUT R20, R50, 0xffff0000, RZ, 0xc0, !PT ;  /* 0xffff000032147812 */ /* 0x000fe200078ec0ff */
[----:B------:R-:W-:Y:S01]  /*6fb0*/  FFMA R7, R35, R17, R7 ;  /* 0x0000001123077223 */ /* 0x000fe20000000007 */
[----:B------:R-:W-:Y:S01]  /*6fc0*/  SHF.L.U32 R16, R51, 0x10, RZ ;  /* 0x0000001033107819 */ /* 0x000fe200000006ff */
[----:B------:R-:W-:Y:S01]  /*6fd0*/  FFMA R4, R35, R18, R4 ;  /* 0x0000001223047223 */ /* 0x000fe20000000004 */
[----:B------:R-:W-:Y:S01]  /*6fe0*/  LOP3.LUT R17, R51, 0xffff0000, RZ, 0xc0, !PT ;  /* 0xffff000033117812 */ /* 0x000fe200078ec0ff */
[----:B------:R-:W-:Y:S01]  /*6ff0*/  FMUL R11, R27, R11 ;  /* 0x0000000b1b0b7220 */ /* 0x000fe20000400000 */
[C---:B------:R-:W-:Y:S01]  /*7000*/  FFMA R5, R35.reuse, R20, R5 ;  /* 0x0000001423057223 */ /* 0x040fe20000000005 */
[C---:B------:R-:W-:Y:S01]  /*7010*/  FFMA R6, R35.reuse, R16, R6 ;  /* 0x0000001023067223 */ /* 0x040fe20000000006 */
[C---:B----4-:R-:W-:Y:S01]  /*7020*/  SHF.L.U32 R16, R52.reuse, 0x10, RZ ;  /* 0x0000001034107819 */ /* 0x050fe200000006ff */
[----:B------:R-:W-:Y:S01]  /*7030*/  FFMA R11, R35, R17, R11 ;  /* 0x00000011230b7223 */ /* 0x000fe2000000000b */
[----:B------:R-:W-:Y:S01]  /*7040*/  LOP3.LUT R18, R52, 0xffff0000, RZ, 0xc0, !PT ;  /* 0xffff000034127812 */ /* 0x000fe200078ec0ff */
[----:B------:R-:W-:Y:S01]  /*7050*/  FMUL R15, R27, R15 ;  /* 0x0000000f1b0f7220 */ /* 0x000fe20000400000 */
[----:B------:R-:W-:Y:S01]  /*7060*/  SHF.L.U32 R20, R53, 0x10, RZ ;  /* 0x0000001035147819 */ /* 0x000fe200000006ff */
[----:B------:R-:W-:Y:S01]  /*7070*/  FFMA R8, R35, R16, R8 ;  /* 0x0000001023087223 */ /* 0x000fe20000000008 */
[----:B------:R-:W-:Y:S01]  /*7080*/  LOP3.LUT R17, R53, 0xffff0000, RZ, 0xc0, !PT ;  /* 0xffff000035117812 */ /* 0x000fe200078ec0ff */
[C---:B------:R-:W-:Y:S01]  /*7090*/  FFMA R9, R35.reuse, R18, R9 ;  /* 0x0000001223097223 */ /* 0x040fe20000000009 */
[C---:B------:R-:W-:Y:S01]  /*70a0*/  SHF.L.U32 R16, R54.reuse, 0x10, RZ ;  /* 0x0000001036107819 */ /* 0x040fe200000006ff */
[----:B------:R-:W-:Y:S01]  /*70b0*/  FFMA R10, R35, R20, R10 ;  /* 0x00000014230a7223 */ /* 0x000fe2000000000a */
[----:B------:R-:W-:Y:S01]  /*70c0*/  SHF.L.U32 R18, R55, 0x10, RZ ;  /* 0x0000001037127819 */ /* 0x000fe200000006ff */
[C---:B------:R-:W-:Y:S01]  /*70d0*/  FFMA R15, R35.reuse, R17, R15 ;  /* 0x00000011230f7223 */ /* 0x040fe2000000000f */
[----:B------:R-:W-:Y:S01]  /*70e0*/  LOP3.LUT R17, R54, 0xffff0000, RZ, 0xc0, !PT ;  /* 0xffff000036117812 */ /* 0x000fe200078ec0ff */
[----:B------:R-:W-:Y:S01]  /*70f0*/  FFMA R12, R35, R16, R12 ;  /* 0x00000010230c7223 */ /* 0x000fe2000000000c */
[----:B------:R-:W-:Y:S01]  /*7100*/  LOP3.LUT R20, R55, 0xffff0000, RZ, 0xc0, !PT ;  /* 0xffff000037147812 */ /* 0x000fe200078ec0ff */
[----:B------:R-:W-:Y:S02]  /*7110*/  FMUL R19, R27, R19 ;  /* 0x000000131b137220 */ /* 0x000fe40000400000 */
[C---:B------:R-:W-:Y:S01]  /*7120*/  FFMA R13, R35.reuse, R17, R13 ;  /* 0x00000011230d7223 */ /* 0x040fe2000000000d */
[C---:B------:R-:W-:Y:S01]  /*7130*/  FFMA R14, R35.reuse, R18, R14 ;  /* 0x00000012230e7223 */ /* 0x040fe2000000000e */
[----:B------:R-:W-:Y:S02]  /*7140*/  HFMA2 R18, -RZ, RZ, 3.7421875, 0 ;  /* 0x437c0000ff127431 */ /* 0x000fe400000001ff */
[----:B------:R-:W-:Y:S01]  /*7150*/  FFMA R19, R35, R20, R19 ;  /* 0x0000001423137223 */ /* 0x000fe20000000013 */
[C---:B------:R-:W-:Y:S04]  /*7160*/  FFMA.SAT R17, R0.reuse, -R36, 0.5 ;  /* 0x3f00000000117423 */ /* 0x040fe80000002824 */
[----:B------:R-:W-:Y:S04]  /*7170*/  FFMA.RM R17, R17, R18, 12582913 ;  /* 0x4b40000111117423 */ /* 0x000fe80000004012 */
[----:B------:R-:W-:Y:S04]  /*7180*/  FADD R16, R17, -12583039 ;  /* 0xcb40007f11107421 */ /* 0x000fe80000000000 */
[C---:B------:R-:W-:Y:S04]  /*7190*/  FFMA R16, R0.reuse, -1.4426950216293334961, -R16 ;  /* 0xbfb8aa3b00107823 */ /* 0x040fe80000000810 */
[----:B------:R-:W-:Y:S01]  /*71a0*/  FFMA R16, R0, -1.925963033500011079e-08, R16 ;  /* 0xb2a5706000107823 */ /* 0x000fe20000000010 */
[----:B------:R-:W-:Y:S04]  /*71b0*/  FFMA.SAT R0, R2, -R36, 0.5 ;  /* 0x3f00000002007423 */ /* 0x000fe80000002824 */
[----:B------:R-:W-:Y:S01]  /*71c0*/  FFMA.RM R20, R0, R18, 12582913 ;  /* 0x4b40000100147423 */ /* 0x000fe20000004012 */
[----:B------:R-:W2:Y:S03]  /*71d0*/  MUFU.EX2 R16, R16 ;  /* 0x0000001000107308 */ /* 0x000ea60000000800 */
[----:B------:R-:W-:Y:S04]  /*71e0*/  FADD R0, R20, -12583039 ;  /* 0xcb40007f14007421 */ /* 0x000fe80000000000 */
[C---:B------:R-:W-:Y:S04]  /*71f0*/  FFMA R0, R2.reuse, -1.4426950216293334961, -R0 ;  /* 0xbfb8aa3b02007823 */ /* 0x040fe80000000800 */
[----:B------:R-:W-:Y:S01]  /*7200*/  FFMA R0, R2, -1.925963033500011079e-08, R0 ;  /* 0xb2a5706002007823 */ /* 0x000fe20000000000 */
[----:B------:R-:W-:Y:S03]  /*7210*/  FFMA.SAT R2, R3, -R36, 0.5 ;  /* 0x3f00000003027423 */ /* 0x000fe60000002824 */
[----:B------:R-:W3:Y:S01]  /*7220*/  MUFU.EX2 R37, R0 ;  /* 0x0000000000257308 */ /* 0x000ee20000000800 */
[----:B------:R-:W-:Y:S04]  /*7230*/  FFMA.RM R21, R2, R18, 12582913 ;  /* 0x4b40000102157423 */ /* 0x000fe80000004012 */
[----:B------:R-:W-:Y:S04]  /*7240*/  FADD R2, R21, -12583039 ;  /* 0xcb40007f15027421 */ /* 0x000fe80000000000 */
[C---:B------:R-:W-:Y:S04]  /*7250*/  FFMA R2, R3.reuse, -1.4426950216293334961, -R2 ;  /* 0xbfb8aa3b03027823 */ /* 0x040fe80000000802 */
[----:B------:R-:W-:Y:S01]  /*7260*/  FFMA R2, R3, -1.925963033500011079e-08, R2 ;  /* 0xb2a5706003027823 */ /* 0x000fe20000000002 */
[----:B------:R-:W-:Y:S03]  /*7270*/  FFMA.SAT R3, R7, -R36, 0.5 ;  /* 0x3f00000007037423 */ /* 0x000fe60000002824 */
[----:B------:R-:W4:Y:S01]  /*7280*/  MUFU.EX2 R38, R2 ;  /* 0x0000000200267308 */ /* 0x000f220000000800 */
[----:B------:R-:W-:Y:S04]  /*7290*/  FFMA.RM R28, R3, R18, 12582913 ;  /* 0x4b400001031c7423 */ /* 0x000fe80000004012 */
[----:B------:R-:W-:Y:S04]  /*72a0*/  FADD R3, R28, -12583039 ;  /* 0xcb40007f1c037421 */ /* 0x000fe80000000000 */
[C---:B------:R-:W-:Y:S04]  /*72b0*/  FFMA R3, R7.reuse, -1.4426950216293334961, -R3 ;  /* 0xbfb8aa3b07037823 */ /* 0x040fe80000000803 */
[----:B------:R-:W-:Y:S01]  /*72c0*/  FFMA R3, R7, -1.925963033500011079e-08, R3 ;  /* 0xb2a5706007037823 */ /* 0x000fe20000000003 */
[C---:B------:R-:W-:Y:S03]  /*72d0*/  FFMA.SAT R7, R4.reuse, -R36, 0.5 ;  /* 0x3f00000004077423 */ /* 0x040fe60000002824 */
[----:B------:R-:W5:Y:S01]  /*72e0*/  MUFU.EX2 R39, R3 ;  /* 0x0000000300277308 */ /* 0x000f620000000800 */
        /* <DEDUP_REMOVED lines=10> */
[C---:B------:R-:W-:Y:S04]  /*7390*/  FFMA.SAT R5, R6.reuse, -R36, 0.5 ;  /* 0x3f00000006057423 */ /* 0x040fe80000002824 */
[----:B------:R-:W-:Y:S04]  /*73a0*/  FFMA.RM R31, R5, R18, 12582913 ;  /* 0x4b400001051f7423 */ /* 0x000fe80000004012 */
[----:B------:R-:W-:Y:S04]  /*73b0*/  FADD R5, R31, -12583039 ;  /* 0xcb40007f1f057421 */ /* 0x000fe80000000000 */
[C---:B------:R-:W-:Y:S04]  /*73c0*/  FFMA R5, R6.reuse, -1.4426950216293334961, -R5 ;  /* 0xbfb8aa3b06057823 */ /* 0x040fe80000000805 */
[----:B------:R-:W-:Y:S01]  /*73d0*/  FFMA R5, R6, -1.925963033500011079e-08, R5 ;  /* 0xb2a5706006057823 */ /* 0x000fe20000000005 */
[C---:B------:R-:W-:Y:S03]  /*73e0*/  FFMA.SAT R6, R11.reuse, -R36, 0.5 ;  /* 0x3f0000000b067423 */ /* 0x040fe60000002824 */
[----:B------:R-:W-:Y:S01]  /*73f0*/  MUFU.EX2 R41, R5 ;  /* 0x0000000500297308 */ /* 0x000fe20000000800 */
        /* <DEDUP_REMOVED lines=11> */
[----:B------:R1:W-:Y:S01]  /*74b0*/  MUFU.EX2 R43, R11 ;  /* 0x0000000b002b7308 */ /* 0x0003e20000000800 */
[----:B------:R-:W-:Y:S04]  /*74c0*/  FFMA.RM R34, R8, R18, 12582913 ;  /* 0x4b40000108227423 */ /* 0x000fe80000004012 */
[----:B------:R-:W-:Y:S04]  /*74d0*/  FADD R8, R34, -12583039 ;  /* 0xcb40007f22087421 */ /* 0x000fe80000000000 */
[C---:B------:R-:W-:Y:S04]  /*74e0*/  FFMA R8, R9.reuse, -1.4426950216293334961, -R8 ;  /* 0xbfb8aa3b09087823 */ /* 0x040fe80000000808 */
[----:B------:R-:W-:Y:S01]  /*74f0*/  FFMA R8, R9, -1.925963033500011079e-08, R8 ;  /* 0xb2a5706009087823 */ /* 0x000fe20000000008 */
[----:B------:R-:W-:Y:S03]  /*7500*/  FFMA.SAT R9, R10, -R36, 0.5 ;  /* 0x3f0000000a097423 */ /* 0x000fe60000002824 */
[----:B------:R-:W-:Y:S01]  /*7510*/  MUFU.EX2 R44, R8 ;  /* 0x00000008002c7308 */ /* 0x000fe20000000800 */
[----:B------:R-:W-:Y:S01]  /*7520*/  FFMA.RM R9, R9, R18, 12582913 ;  /* 0x4b40000109097423 */ /* 0x000fe20000004012 */
[----:B-1----:R-:W-:Y:S03]  /*7530*/  SHF.L.U32 R11, R20, 0x17, RZ ;  /* 0x00000017140b7819 */ /* 0x002fe600000006ff */
        /* <DEDUP_REMOVED lines=9> */
[C---:B------:R-:W-:Y:S01]  /*75d0*/  FFMA.SAT R3, R12.reuse, -R36, 0.5 ;  /* 0x3f0000000c037423 */ /* 0x040fe20000002824 */
[----:B------:R1:W5:Y:S03]  /*75e0*/  MUFU.EX2 R15, R4 ;  /* 0x00000004000f7308 */ /* 0x0003660000000800 */
[----:B------:R-:W-:Y:S04]  /*75f0*/  FFMA.RM R7, R3, R18, 12582913 ;  /* 0x4b40000103077423 */ /* 0x000fe80000004012 */
[----:B------:R-:W-:Y:S04]  /*7600*/  FADD R3, R7, -12583039 ;  /* 0xcb40007f07037421 */ /* 0x000fe80000000000 */
[C---:B------:R-:W-:Y:S04]  /*7610*/  FFMA R3, R12.reuse, -1.4426950216293334961, -R3 ;  /* 0xbfb8aa3b0c037823 */ /* 0x040fe80000000803 */
[----:B------:R-:W-:Y:S01]  /*7620*/  FFMA R3, R12, -1.925963033500011079e-08, R3 ;  /* 0xb2a570600c037823 */ /* 0x000fe20000000003 */
[----:B------:R-:W-:Y:S01]  /*7630*/  SHF.L.U32 R12, R21, 0x17, RZ ;  /* 0x00000017150c7819 */ /* 0x000fe200000006ff */
[C---:B-1----:R-:W-:Y:S04]  /*7640*/  FFMA.SAT R4, R13.reuse, -R36, 0.5 ;  /* 0x3f0000000d047423 */ /* 0x042fe80000002824 */
[----:B------:R-:W-:Y:S04]  /*7650*/  FFMA.RM R6, R4, R18, 12582913 ;  /* 0x4b40000104067423 */ /* 0x000fe80000004012 */
[C---:B------:R-:W-:Y:S01]  /*7660*/  FADD R4, R6.reuse, -12583039 ;  /* 0xcb40007f06047421 */ /* 0x040fe20000000000 */
[----:B------:R-:W-:Y:S03]  /*7670*/  SHF.L.U32 R6, R6, 0x17, RZ ;  /* 0x0000001706067819 */ /* 0x000fe600000006ff */
[C---:B------:R-:W-:Y:S04]  /*7680*/  FFMA R4, R13.reuse, -1.4426950216293334961, -R4 ;  /* 0xbfb8aa3b0d047823 */ /* 0x040fe80000000804 */
[----:B------:R-:W-:Y:S01]  /*7690*/  FFMA R4, R13, -1.925963033500011079e-08, R4 ;  /* 0xb2a570600d047823 */ /* 0x000fe20000000004 */
[----:B------:R-:W-:Y:S01]  /*76a0*/  FFMA.SAT R5, R14, -R36, 0.5 ;  /* 0x3f0000000e057423 */ /* 0x000fe20000002824 */
[----:B------:R-:W-:Y:S02]  /*76b0*/  SHF.L.U32 R13, R31, 0x17, RZ ;  /* 0x000000171f0d7819 */ /* 0x000fe400000006ff */
[----:B------:R-:W-:Y:S01]  /*76c0*/  MUFU.EX2 R46, R4 ;  /* 0x00000004002e7308 */ /* 0x000fe20000000800 */
[----:B------:R-:W-:Y:S04]  /*76d0*/  FFMA.RM R8, R5, R18, 12582913 ;  /* 0x4b40000105087423 */ /* 0x000fe80000004012 */
[----:B------:R-:W-:Y:S04]  /*76e0*/  FADD R5, R8, -12583039 ;  /* 0xcb40007f08057421 */ /* 0x000fe80000000000 */
[C---:B------:R-:W-:Y:S04]  /*76f0*/  FFMA R5, R14.reuse, -1.4426950216293334961, -R5 ;  /* 0xbfb8aa3b0e057823 */ /* 0x040fe80000000805 */
[----:B------:R-:W-:Y:S01]  /*7700*/  FFMA R5, R14, -1.925963033500011079e-08, R5 ;  /* 0xb2a570600e057823 */ /* 0x000fe20000000005 */
[C---:B------:R-:W-:Y:S01]  /*7710*/  FFMA.SAT R0, R19.reuse, -R36, 0.5 ;  /* 0x3f00000013007423 */ /* 0x040fe20000002824 */
[----:B------:R-:W-:Y:S01]  /*7720*/  SHF.L.U32 R14, R30, 0x17, RZ ;  /* 0x000000171e0e7819 */ /* 0x000fe200000006ff */
[----:B------:R1:W5:Y:S02]  /*7730*/  MUFU.EX2 R36, R2 ;  /* 0x0000000200247308 */ /* 0x0003640000000800 */
[----:B-1----:R-:W-:Y:S08]  /*7740*/  FFMA.RM R2, R0, R18, 12582913 ;  /* 0x4b40000100027423 */ /* 0x002ff00000004012 */
[----:B------:R1:W5:Y:S01]  /*7750*/  MUFU.EX2 R18, R3 ;  /* 0x0000000300127308 */ /* 0x0003620000000800 */
[C---:B------:R-:W-:Y:S01]  /*7760*/  FADD R0, R2.reuse, -12583039 ;  /* 0xcb40007f02007421 */ /* 0x040fe20000000000 */
[----:B------:R-:W-:Y:S03]  /*7770*/  SHF.L.U32 R2, R2, 0x17, RZ ;  /* 0x0000001702027819 */ /* 0x000fe600000006ff */
[C---:B------:R-:W-:Y:S04]  /*7780*/  FFMA R0, R19.reuse, -1.4426950216293334961, -R0 ;  /* 0xbfb8aa3b13007823 */ /* 0x040fe80000000800 */
[----:B------:R-:W-:Y:S01]  /*7790*/  FFMA R0, R19, -1.925963033500011079e-08, R0 ;  /* 0xb2a5706013007823 */ /* 0x000fe20000000000 */
[----:B-1----:R-:W-:Y:S02]  /*77a0*/  SHF.L.U32 R3, R17, 0x17, RZ ;  /* 0x0000001711037819 */ /* 0x002fe400000006ff */
[----:B------:R-:W-:Y:S03]  /*77b0*/  SHF.L.U32 R17, R10, 0x17, RZ ;  /* 0x000000170a117819 */ /* 0x000fe600000006ff */
[----:B--2---:R-:W-:Y:S01]  /*77c0*/  FFMA R16, R16, R3, 1 ;  /* 0x3f80000010107423 */ /* 0x004fe20000000003 */
[----:B---3--:R-:W-:Y:S01]  /*77d0*/  FFMA R3, R37, R11, 1 ;  /* 0x3f80000025037423 */ /* 0x008fe2000000000b */
[----:B------:R-:W-:Y:S01]  /*77e0*/  SHF.L.U32 R11, R28, 0x17, RZ ;  /* 0x000000171c0b7819 */ /* 0x000fe200000006ff */
[----:B----4-:R-:W-:Y:S01]  /*77f0*/  FFMA R4, R38, R12, 1 ;  /* 0x3f80000026047423 */ /* 0x010fe2000000000c */
[----:B------:R-:W-:Y:S01]  /*7800*/  SHF.L.U32 R12, R29, 0x17, RZ ;  /* 0x000000171d0c7819 */ /* 0x000fe200000006ff */
[----:B------:R5:W1:Y:S10]  /*7810*/  MUFU.EX2 R28, R5 ;  /* 0x00000005001c7308 */ /* 0x000a740000000800 */
[----:B------:R2:W3:Y:S01]  /*7820*/  MUFU.EX2 R29, R0 ;  /* 0x00000000001d7308 */ /* 0x0004e20000000800 */
[----:B-----5:R-:W-:Y:S01]  /*7830*/  FFMA R5, R39, R11, 1 ;  /* 0x3f80000027057423 */ /* 0x020fe2000000000b */
[----:B------:R-:W-:Y:S01]  /*7840*/  FFMA R20, R40, R12, 1 ;  /* 0x3f80000028147423 */ /* 0x000fe2000000000c */
[----:B------:R-:W-:Y:S01]  /*7850*/  SHF.L.U32 R12, R32, 0x17, RZ ;  /* 0x00000017200c7819 */ /* 0x000fe200000006ff */
[----:B------:R-:W-:Y:S01]  /*7860*/  FFMA R14, R15, R14, 1 ;  /* 0x3f8000000f0e7423 */ /* 0x000fe2000000000e */
[----:B------:R-:W-:Y:S01]  /*7870*/  SHF.L.U32 R15, R34, 0x17, RZ ;  /* 0x00000017220f7819 */ /* 0x000fe200000006ff */
[----:B------:R-:W-:Y:S01]  /*7880*/  FFMA R11, R41, R13, 1 ;  /* 0x3f800000290b7423 */ /* 0x000fe2000000000d */
[----:B------:R-:W-:Y:S02]  /*7890*/  SHF.L.U32 R13, R33, 0x17, RZ ;  /* 0x00000017210d7819 */ /* 0x000fe400000006ff */
[----:B--2---:R-:W-:Y:S01]  /*78a0*/  SHF.L.U32 R0, R9, 0x17, RZ ;  /* 0x0000001709007819 */ /* 0x004fe200000006ff */
[----:B------:R-:W-:Y:S02]  /*78b0*/  FFMA R9, R42, R12, 1 ;  /* 0x3f8000002a097423 */ /* 0x000fe4000000000c */
[----:B------:R-:W-:Y:S01]  /*78c0*/  FFMA R10, R43, R13, 1 ;  /* 0x3f8000002b0a7423 */ /* 0x000fe2000000000d */
[----:B------:R-:W-:Y:S01]  /*78d0*/  FFMA R19, R44, R15, 1 ;  /* 0x3f8000002c137423 */ /* 0x000fe2000000000f */
[----:B------:R-:W-:Y:S01]  /*78e0*/  IADD3 R15, PT, PT, R16, 0x1800000, RZ ;  /* 0x01800000100f7810 */ /* 0x000fe20007ffe0ff */
[----:B------:R-:W-:Y:S01]  /*78f0*/  FFMA R12, R45, R0, 1 ;  /* 0x3f8000002d0c7423 */ /* 0x000fe20000000000 */
[----:B------:R-:W-:Y:S01]  /*7900*/  SHF.L.U32 R0, R7, 0x17, RZ ;  /* 0x0000001707007819 */ /* 0x000fe200000006ff */
[----:B------:R-:W-:Y:S01]  /*7910*/  FFMA R13, R36, R17, 1 ;  /* 0x3f800000240d7423 */ /* 0x000fe20000000011 */
[----:B------:R-:W-:Y:S03]  /*7920*/  SHF.L.U32 R7, R8, 0x17, RZ ;  /* 0x0000001708077819 */ /* 0x000fe600000006ff */
[----:B------:R-:W-:Y:S01]  /*7930*/  FFMA R21, R18, R0, 1 ;  /* 0x3f80000012157423 */ /* 0x000fe20000000000 */
[----:B------:R-:W-:Y:S01]  /*7940*/  LOP3.LUT R0, R15, 0x7f800000, RZ, 0xc0, !PT ;  /* 0x7f8000000f007812 */ /* 0x000fe200078ec0ff */
[----:B------:R-:W-:Y:S01]  /*7950*/  FFMA R15, R46, R6, 1 ;  /* 0x3f8000002e0f7423 */ /* 0x000fe20000000006 */
[----:B-1----:R-:W-:Y:S01]  /*7960*/  FFMA R18, R28, R7, 1 ;  /* 0x3f8000001c127423 */ /* 0x002fe20000000007 */
[----:B---3--:R-:W-:Y:S01]  /*7970*/  FFMA R17, R29, R2, 1 ;  /* 0x3f8000001d117423 */ /* 0x008fe20000000002 */
[----:B------:R-:W-:Y:S11]  /*7980*/  ISETP.GT.U32.AND P0, PT, R0, 0x1ffffff, PT ;  /* 0x01ffffff0000780c */ /* 0x000ff60003f04070 */
[----:B------:R-:W-:Y:S02]  /*7990*/  @!UPT UIADD3 URZ, UPT, UPT, URZ, URZ, URZ ;  /* 0x000000fffffff290 */ /* 0x000fe4000fffe0ff */
[----:B------:R-:W-:Y:S05]  /*79a0*/  @P0 BRA `(.L_x_132) ;  /* 0x0000000000100947 */ /* 0x000fea0003800000 */
[----:B------:R-:W-:Y:S02]  /*79b0*/  MOV R31, 0x79d0 ;  /* 0x000079d0001f7802 */ /* 0x000fe40000000f00 */
[----:B------:R-:W-:Y:S05]  /*79c0*/  CALL.REL.NOINC `($__internal_3_$__cuda_sm20_rcp_rn_f32_slowpath) ;  /* 0x0000002400fc7944 */ /* 0x000fea0003c00000 */
[----:B------:R-:W-:Y:S01]  /*79d0*/  MOV R0, R16 ;  /* 0x0000001000007202 */ /* 0x000fe20000000f00 */
[----:B------:R-:W-:Y:S05]  /*79e0*/  BRA `(.L_x_133) ;  /* 0x0000000000107947 */ /* 0x000fea0003800000 */
.L_x_132:
[----:B------:R-:W1:Y:S02]  /*79f0*/  MUFU.RCP R0, R16 ;  /* 0x0000001000007308 */ /* 0x000e640000001000 */
[----:B-1----:R-:W-:Y:S04]  /*7a00*/  FFMA R2, R16, R0, -1 ;  /* 0xbf80000010027423 */ /* 0x002fe80000000000 */
[----:B------:R-:W-:Y:S04]  /*7a10*/  FADD.FTZ R2, -R2, -RZ ;  /* 0x800000ff02027221 */ /* 0x000fe80000010100 */
[----:B------:R-:W-:Y:S07]  /*7a20*/  FFMA R0, R0, R2, R0 ;  /* 0x0000000200007223 */ /* 0x000fee0000000000 */
.L_x_133:
[----:B------:R-:W-:Y:S05]  /*7a30*/  BSYNC.RECONVERGENT B1 ;  /* 0x0000000000017941 */ /* 0x000fea0003800200 */
.L_x_131:
[----:B------:R-:W-:Y:S01]  /*7a40*/  VIADD R2, R3, 0x1800000 ;  /* 0x0180000003027836 */ /* 0x000fe20000000000 */
[----:B------:R-:W-:Y:S04]  /*7a50*/  BSSY.RECONVERGENT B1, `(.L_x_134) ;  /* 0x000000e000017945 */ /* 0x000fe80003800200 */
[----:B------:R-:W-:Y:S04]  /*7a60*/  LOP3.LUT R2, R2, 0x7f800000, RZ, 0xc0, !PT ;  /* 0x7f80000002027812 */ /* 0x000fe800078ec0ff */
[----:B------:R-:W-:Y:S11]  /*7a70*/  ISETP.GT.U32.AND P0, PT, R2, 0x1ffffff, PT ;  /* 0x01ffffff0200780c */ /* 0x000ff60003f04070 */
[----:B------:R-:W-:Y:S02]  /*7a80*/  @!UPT UIADD3 URZ, UPT, UPT, URZ, URZ, URZ ;  /* 0x000000fffffff290 */ /* 0x000fe4000fffe0ff */
[----:B------:R-:W-:Y:S05]  /*7a90*/  @P0 BRA `(.L_x_135) ;  /* 0x0000000000140947 */ /* 0x000fea0003800000 */
[----:B------:R-:W-:Y:S02]  /*7aa0*/  MOV R16, R3 ;  /* 0x0000000300107202 */ /* 0x000fe40000000f00 */
[----:B------:R-:W-:Y:S02]  /*7ab0*/  MOV R31, 0x7ad0 ;  /* 0x00007ad0001f7802 */ /* 0x000fe40000000f00 */
[----:B------:R-:W-:Y:S05]  /*7ac0*/  CALL.REL.NOINC `($__internal_3_$__cuda_sm20_rcp_rn_f32_slowpath) ;  /* 0x0000002400bc7944 */ /* 0x000fea0003c00000 */
[----:B------:R-:W-:Y:S01]  /*7ad0*/  MOV R2, R16 ;  /* 0x0000001000027202 */ /* 0x000fe20000000f00 */
[----:B------:R-:W-:Y:S05]  /*7ae0*/  BRA `(.L_x_136) ;  /* 0x0000000000107947 */ /* 0x000fea0003800000 */
.L_x_135:
[----:B------:R-:W1:Y:S02]  /*7af0*/  MUFU.RCP R2, R3 ;  /* 0x0000000300027308 */ /* 0x000e640000001000 */
[----:B-1----:R-:W-:Y:S04]  /*7b00*/  FFMA R3, R3, R2, -1 ;  /* 0xbf80000003037423 */ /* 0x002fe80000000002 */
[----:B------:R-:W-:Y:S04]  /*7b10*/  FADD.FTZ R3, -R3, -RZ ;  /* 0x800000ff03037221 */ /* 0x000fe80000010100 */
[----:B------:R-:W-:Y:S07]  /*7b20*/  FFMA R2, R2, R3, R2 ;  /* 0x0000000302027223 */ /* 0x000fee0000000002 */
.L_x_136:
[----:B------:R-:W-:Y:S05]  /*7b30*/  BSYNC.RECONVERGENT B1 ;  /* 0x0000000000017941 */ /* 0x000fea0003800200 */
.L_x_134:
        /* <DEDUP_REMOVED lines=11> */
.L_x_138:
[----:B------:R-:W1:Y:S02]  /*7bf0*/  MUFU.RCP R3, R4 ;  /* 0x0000000400037308 */ /* 0x000e640000001000 */
[----:B-1----:R-:W-:Y:S04]  /*7c00*/  FFMA R4, R4, R3, -1 ;  /* 0xbf80000004047423 */ /* 0x002fe80000000003 */
[----:B------:R-:W-:Y:S04]  /*7c10*/  FADD.FTZ R4, -R4, -RZ ;  /* 0x800000ff04047221 */ /* 0x000fe80000010100 */
[----:B------:R-:W-:Y:S07]  /*7c20*/  FFMA R3, R3, R4, R3 ;  /* 0x0000000403037223 */ /* 0x000fee0000000003 */
.L_x_139:
[----:B------:R-:W-:Y:S05]  /*7c30*/  BSYNC.RECONVERGENT B1 ;  /* 0x0000000000017941 */ /* 0x000fea0003800200 */
.L_x_137:
        /* <DEDUP_REMOVED lines=11> */
.L_x_141:
[----:B------:R-:W1:Y:S02]  /*7cf0*/  MUFU.RCP R4, R5 ;  /* 0x0000000500047308 */ /* 0x000e640000001000 */
[----:B-1----:R-:W-:Y:S04]  /*7d00*/  FFMA R5, R5, R4, -1 ;  /* 0xbf80000005057423 */ /* 0x002fe80000000004 */
[----:B------:R-:W-:Y:S04]  /*7d10*/  FADD.FTZ R5, -R5, -RZ ;  /* 0x800000ff05057221 */ /* 0x000fe80000010100 */
[----:B------:R-:W-:Y:S07]  /*7d20*/  FFMA R4, R4, R5, R4 ;  /* 0x0000000504047223 */ /* 0x000fee0000000004 */
.L_x_142:
[----:B------:R-:W-:Y:S05]  /*7d30*/  BSYNC.RECONVERGENT B1 ;  /* 0x0000000000017941 */ /* 0x000fea0003800200 */
.L_x_140:
        /* <DEDUP_REMOVED lines=11> */
.L_x_144:
[----:B------:R-:W1:Y:S02]  /*7df0*/  MUFU.RCP R5, R20 ;  /* 0x0000001400057308 */ /* 0x000e640000001000 */
[----:B-1----:R-:W-:Y:S04]  /*7e00*/  FFMA R6, R20, R5, -1 ;  /* 0xbf80000014067423 */ /* 0x002fe80000000005 */
[----:B------:R-:W-:Y:S04]  /*7e10*/  FADD.FTZ R6, -R6, -RZ ;  /* 0x800000ff06067221 */ /* 0x000fe80000010100 */
[----:B------:R-:W-:Y:S07]  /*7e20*/  FFMA R5, R5, R6, R5 ;  /* 0x0000000605057223 */ /* 0x000fee0000000005 */
.L_x_145:
[----:B------:R-:W-:Y:S05]  /*7e30*/  BSYNC.RECONVERGENT B1 ;  /* 0x0000000000017941 */ /* 0x000fea0003800200 */
.L_x_143:
        /* <DEDUP_REMOVED lines=11> */
.L_x_147:
[----:B------:R-:W1:Y:S02]  /*7ef0*/  MUFU.RCP R6, R14 ;  /* 0x0000000e00067308 */ /* 0x000e640000001000 */
[----:B-1----:R-:W-:Y:S04]  /*7f00*/  FFMA R7, R14, R6, -1 ;  /* 0xbf8000000e077423 */ /* 0x002fe80000000006 */
[----:B------:R-:W-:Y:S04]  /*7f10*/  FADD.FTZ R7, -R7, -RZ ;  /* 0x800000ff07077221 */ /* 0x000fe80000010100 */
[----:B------:R-:W-:Y:S07]  /*7f20*/  FFMA R6, R6, R7, R6 ;  /* 0x0000000706067223 */ /* 0x000fee0000000006 */
.L_x_148:
[----:B------:R-:W-:Y:S05]  /*7f30*/  BSYNC.RECONVERGENT B1 ;  /* 0x0000000000017941 */ /* 0x000fea0003800200 */
.L_x_146:
        /* <DEDUP_REMOVED lines=11> */
.L_x_150:
[----:B------:R-:W1:Y:S02]  /*7ff0*/  MUFU.RCP R7, R11 ;  /* 0x0000000b00077308 */ /* 0x000e640000001000 */
[----:B-1----:R-:W-:Y:S04]  /*8000*/  FFMA R11, R11, R7, -1 ;  /* 0xbf8000000b0b7423 */ /* 0x002fe80000000007 */
[----:B------:R-:W-:Y:S04]  /*8010*/  FADD.FTZ R11, -R11, -RZ ;  /* 0x800000ff0b0b7221 */ /* 0x000fe80000010100 */
[----:B------:R-:W-:Y:S07]  /*8020*/  FFMA R7, R7, R11, R7 ;  /* 0x0000000b07077223 */ /* 0x000fee0000000007 */
.L_x_151:
[----:B------:R-:W-:Y:S05]  /*8030*/  BSYNC.RECONVERGENT B1 ;  /* 0x0000000000017941 */ /* 0x000fea0003800200 */
.L_x_149:
        /* <DEDUP_REMOVED lines=11> */
.L_x_153:
[----:B------:R-:W1:Y:S02]  /*80f0*/  MUFU.RCP R8, R9 ;  /* 0x0000000900087308 */ /* 0x000e640000001000 */
[----:B-1----:R-:W-:Y:S04]  /*8100*/  FFMA R9, R9, R8, -1 ;  /* 0xbf80000009097423 */ /* 0x002fe80000000008 */
[----:B------:R-:W-:Y:S04]  /*8110*/  FADD.FTZ R9, -R9, -RZ ;  /* 0x800000ff09097221 */ /* 0x000fe80000010100 */
[----:B------:R-:W-:Y:S07]  /*8120*/  FFMA R8, R8, R9, R8 ;  /* 0x0000000908087223 */ /* 0x000fee0000000008 */
.L_x_154:
[----:B------:R-:W-:Y:S05]  /*8130*/  BSYNC.RECONVERGENT B1 ;  /* 0x0000000000017941 */ /* 0x000fea0003800200 */
.L_x_152:
        /* <DEDUP_REMOVED lines=11> */
.L_x_156:
[----:B------:R-:W1:Y:S02]  /*81f0*/  MUFU.RCP R9, R10 ;  /* 0x0000000a00097308 */ /* 0x000e640000001000 */
[----:B-1----:R-:W-:Y:S04]  /*8200*/  FFMA R10, R10, R9, -1 ;  /* 0xbf8000000a0a7423 */ /* 0x002fe80000000009 */
[----:B------:R-:W-:Y:S04]  /*8210*/  FADD.FTZ R10, -R10, -RZ ;  /* 0x800000ff0a0a7221 */ /* 0x000fe80000010100 */
[----:B------:R-:W-:Y:S07]  /*8220*/  FFMA R9, R9, R10, R9 ;  /* 0x0000000a09097223 */ /* 0x000fee0000000009 */
.L_x_157:
[----:B------:R-:W-:Y:S05]  /*8230*/  BSYNC.RECONVERGENT B1 ;  /* 0x0000000000017941 */ /* 0x000fea0003800200 */
.L_x_155:
        /* <DEDUP_REMOVED lines=11> */
.L_x_159:
[----:B------:R-:W1:Y:S02]  /*82f0*/  MUFU.RCP R10, R19 ;  /* 0x00000013000a7308 */ /* 0x000e640000001000 */
[----:B-1----:R-:W-:Y:S04]  /*8300*/  FFMA R11, R19, R10, -1 ;  /* 0xbf800000130b7423 */ /* 0x002fe8000000000a */
[----:B------:R-:W-:Y:S04]  /*8310*/  FADD.FTZ R11, -R11, -RZ ;  /* 0x800000ff0b0b7221 */ /* 0x000fe80000010100 */
[----:B------:R-:W-:Y:S07]  /*8320*/  FFMA R10, R10, R11, R10 ;  /* 0x0000000b0a0a7223 */ /* 0x000fee000000000a */
.L_x_160:
[----:B------:R-:W-:Y:S05]  /*8330*/  BSYNC.RECONVERGENT B1 ;  /* 0x0000000000017941 */ /* 0x000fea0003800200 */
.L_x_158:
        /* <DEDUP_REMOVED lines=11> */
.L_x_162:
[----:B------:R-:W1:Y:S02]  /*83f0*/  MUFU.RCP R11, R12 ;  /* 0x0000000c000b7308 */ /* 0x000e640000001000 */
[----:B-1----:R-:W-:Y:S04]  /*8400*/  FFMA R12, R12, R11, -1 ;  /* 0xbf8000000c0c7423 */ /* 0x002fe8000000000b */
[----:B------:R-:W-:Y:S04]  /*8410*/  FADD.FTZ R12, -R12, -RZ ;  /* 0x800000ff0c0c7221 */ /* 0x000fe80000010100 */
[----:B------:R-:W-:Y:S07]  /*8420*/  FFMA R11, R11, R12, R11 ;  /* 0x0000000c0b0b7223 */ /* 0x000fee000000000b */
.L_x_163:
[----:B------:R-:W-:Y:S05]  /*8430*/  BSYNC.RECONVERGENT B1 ;  /* 0x0000000000017941 */ /* 0x000fea0003800200 */
.L_x_161:
        /* <DEDUP_REMOVED lines=11> */
.L_x_165:
[----:B------:R-:W1:Y:S02]  /*84f0*/  MUFU.RCP R12, R13 ;  /* 0x0000000d000c7308 */ /* 0x000e640000001000 */
[----:B-1----:R-:W-:Y:S04]  /*8500*/  FFMA R13, R13, R12, -1 ;  /* 0xbf8000000d0d7423 */ /* 0x002fe8000000000c */
[----:B------:R-:W-:Y:S04]  /*8510*/  FADD.FTZ R13, -R13, -RZ ;  /* 0x800000ff0d0d7221 */ /* 0x000fe80000010100 */
[----:B------:R-:W-:Y:S07]  /*8520*/  FFMA R12, R12, R13, R12 ;  /* 0x0000000d0c0c7223 */ /* 0x000fee000000000c */
.L_x_166:
[----:B------:R-:W-:Y:S05]  /*8530*/  BSYNC.RECONVERGENT B1 ;  /* 0x0000000000017941 */ /* 0x000fea0003800200 */
.L_x_164:
        /* <DEDUP_REMOVED lines=11> */
.L_x_168:
[----:B------:R-:W1:Y:S02]  /*85f0*/  MUFU.RCP R13, R21 ;  /* 0x00000015000d7308 */ /* 0x000e640000001000 */
[----:B-1----:R-:W-:Y:S04]  /*8600*/  FFMA R14, R21, R13, -1 ;  /* 0xbf800000150e7423 */ /* 0x002fe8000000000d */
[----:B------:R-:W-:Y:S04]  /*8610*/  FADD.FTZ R14, -R14, -RZ ;  /* 0x800000ff0e0e7221 */ /* 0x000fe80000010100 */
[----:B------:R-:W-:Y:S07]  /*8620*/  FFMA R13, R13, R14, R13 ;  /* 0x0000000e0d0d7223 */ /* 0x000fee000000000d */
.L_x_169:
[----:B------:R-:W-:Y:S05]  /*8630*/  BSYNC.RECONVERGENT B1 ;  /* 0x0000000000017941 */ /* 0x000fea0003800200 */
.L_x_167:
        /* <DEDUP_REMOVED lines=11> */
.L_x_171:
[----:B------:R-:W1:Y:S02]  /*86f0*/  MUFU.RCP R14, R15 ;  /* 0x0000000f000e7308 */ /* 0x000e640000001000 */
[----:B-1----:R-:W-:Y:S04]  /*8700*/  FFMA R15, R15, R14, -1 ;  /* 0xbf8000000f0f7423 */ /* 0x002fe8000000000e */
[----:B------:R-:W-:Y:S04]  /*8710*/  FADD.FTZ R15, -R15, -RZ ;  /* 0x800000ff0f0f7221 */ /* 0x000fe80000010100 */
[----:B------:R-:W-:Y:S07]  /*8720*/  FFMA R14, R14, R15, R14 ;  /* 0x0000000f0e0e7223 */ /* 0x000fee000000000e */
.L_x_172:
[----:B------:R-:W-:Y:S05]  /*8730*/  BSYNC.RECONVERGENT B1 ;  /* 0x0000000000017941 */ /* 0x000fea0003800200 */
.L_x_170:
        /* <DEDUP_REMOVED lines=11> */
.L_x_174:
[----:B------:R-:W1:Y:S02]  /*87f0*/  MUFU.RCP R15, R18 ;  /* 0x00000012000f7308 */ /* 0x000e640000001000 */
[----:B-1----:R-:W-:Y:S04]  /*8800*/  FFMA R18, R18, R15, -1 ;  /* 0xbf80000012127423 */ /* 0x002fe8000000000f */
[----:B------:R-:W-:Y:S04]  /*8810*/  FADD.FTZ R18, -R18, -RZ ;  /* 0x800000ff12127221 */ /* 0x000fe80000010100 */
[----:B------:R-:W-:Y:S07]  /*8820*/  FFMA R15, R15, R18, R15 ;  /* 0x000000120f0f7223 */ /* 0x000fee000000000f */
.L_x_175:
[----:B------:R-:W-:Y:S05]  /*8830*/  BSYNC.RECONVERGENT B1 ;  /* 0x0000000000017941 */ /* 0x000fea0003800200 */
.L_x_173:
        /* <DEDUP_REMOVED lines=9> */
[----:B------:R-:W-:Y:S05]  /*88d0*/  BRA `(.L_x_178) ;  /* 0x0000000000107947 */ /* 0x000fea0003800000 */
.L_x_177:
[----:B------:R-:W1:Y:S02]  /*88e0*/  MUFU.RCP R16, R17 ;  /* 0x0000001100107308 */ /* 0x000e640000001000 */
[----:B-1----:R-:W-:Y:S04]  /*88f0*/  FFMA R17, R17, R16, -1 ;  /* 0xbf80000011117423 */ /* 0x002fe80000000010 */
[----:B------:R-:W-:Y:S04]  /*8900*/  FADD.FTZ R17, -R17, -RZ ;  /* 0x800000ff11117221 */ /* 0x000fe80000010100 */
[----:B------:R-:W-:Y:S07]  /*8910*/  FFMA R16, R16, R17, R16 ;  /* 0x0000001110107223 */ /* 0x000fee0000000010 */
.L_x_178:
[----:B------:R-:W-:Y:S05]  /*8920*/  BSYNC.RECONVERGENT B1 ;  /* 0x0000000000017941 */ /* 0x000fea0003800200 */
.L_x_176:
[----:B------:R-:W-:Y:S01]  /*8930*/  LOP3.LUT P0, RZ, R79, 0x40, RZ, 0xc0, !PT ;  /* 0x000000404fff7812 */ /* 0x000fe2000780c0ff */
[----:B------:R-:W-:Y:S01]  /*8940*/  IMAD R17, R74, 0x800, R78 ;  /* 0x000008004a117824 */ /* 0x000fe200078e024e */
[----:B------:R-:W-:Y:S01]  /*8950*/  F2FP.BF16.F32.PACK_AB R28, R2, R0 ;  /* 0x00000000021c723e */ /* 0x000fe200000010ff */
[----:B------:R-:W-:Y:S01]  /*8960*/  BSSY.RECONVERGENT B0, `(.L_x_179) ;  /* 0x0000033000007945 */ /* 0x000fe20003800200 */
[----:B------:R-:W-:Y:S01]  /*8970*/  F2FP.BF16.F32.PACK_AB R29, R4, R3 ;  /* 0x00000003041d723e */ /* 0x000fe200000010ff */
[----:B------:R-:W-:Y:S01]  /*8980*/  IMAD R0, R17, 0x2, R58 ;  /* 0x0000000211007824 */ /* 0x000fe200078e023a */
[----:B------:R-:W-:Y:S02]  /*8990*/  F2FP.BF16.F32.PACK_AB R30, R6, R5 ;  /* 0x00000005061e723e */ /* 0x000fe400000010ff */
[----:B------:R-:W-:Y:S01]  /*89a0*/  F2FP.BF16.F32.PACK_AB R31, R8, R7 ;  /* 0x00000007081f723e */ /* 0x000fe200000010ff */
[----:B------:R-:W-:Y:S01]  /*89b0*/  VIADD R3, R0, 0x300 ;  /* 0x0000030000037836 */ /* 0x000fe20000000000 */
[----:B------:R-:W-:Y:S01]  /*89c0*/  F2FP.BF16.F32.PACK_AB R4, R10, R9 ;  /* 0x000000090a04723e */ /* 0x000fe200000010ff */
[----:B------:R-:W-:Y:S01]  /*89d0*/  VIADD R2, R0, 0x310 ;  /* 0x0000031000027836 */ /* 0x000fe20000000000 */
[----:B------:R-:W-:Y:S01]  /*89e0*/  F2FP.BF16.F32.PACK_AB R5, R12, R11 ;  /* 0x0000000b0c05723e */ /* 0x000fe200000010ff */
[----:B------:R1:W-:Y:S01]  /*89f0*/  STS.128 [R0+0x300], R28 ;  /* 0x0003001c00007388 */ /* 0x0003e20000000c00 */
[----:B------:R-:W-:Y:S01]  /*8a00*/  F2FP.BF16.F32.PACK_AB R6, R14, R13 ;  /* 0x0000000d0e06723e */ /* 0x000fe200000010ff */
[----:B------:R-:W-:Y:S01]  /*8a10*/  @P0 VIADD R2, R3, 0xfffffff0 ;  /* 0xfffffff003020836 */ /* 0x000fe20000000000 */
[----:B------:R-:W-:Y:S02]  /*8a20*/  F2FP.BF16.F32.PACK_AB R7, R16, R15 ;  /* 0x0000000f1007723e */ /* 0x000fe400000010ff */
[----:B------:R-:W-:Y:S03]  /*8a30*/  ISETP.NE.AND P0, PT, R80, RZ, PT ;  /* 0x000000ff5000720c */ /* 0x000fe60003f05270 */
[----:B------:R1:W-:Y:S01]  /*8a40*/  STS.128 [R2], R4 ;  /* 0x0000000402007388 */ /* 0x0003e20000000c00 */
[----:B------:R-:W-:Y:S01]  /*8a50*/  @!PT LDS RZ, [RZ] ;  /* 0x00000000fffff984 */ /* 0x000fe20000000800 */
[----:B------:R-:W-:Y:S01]  /*8a60*/  @!PT LDS RZ, [RZ] ;  /* 0x00000000fffff984 */ /* 0x000fe20000000800 */
[----:B------:R-:W-:Y:S01]  /*8a70*/  @!PT LDS RZ, [RZ] ;  /* 0x00000000fffff984 */ /* 0x000fe20000000800 */
[----:B------:R-:W-:Y:S01]  /*8a80*/  @!PT LDS RZ, [RZ] ;  /* 0x00000000fffff984 */ /* 0x000fe20000000800 */
[----:B------:R2:W-:Y:S06]  /*8a90*/  MEMBAR.ALL.CTA ;  /* 0x0000000000007992 */ /* 0x0005ec0000008000 */
[----:B--2---:R-:W2:Y:S02]  /*8aa0*/  FENCE.VIEW.ASYNC.S ;  /* 0x00000000000073c6 */ /* 0x004ea40000000000 */
[----:B--2---:R-:W-:Y:S06]  /*8ab0*/  BAR.SYNC.DEFER_BLOCKING 0x1, 0x80 ;  /* 0x0042000000007b1d */ /* 0x004fec0000010000 */
[----:B------:R-:W-:Y:S05]  /*8ac0*/  @P0 BRA `(.L_x_180) ;  /* 0x0000000000700947 */ /* 0x000fea0003800000 */
[----:B------:R-:W-:Y:S01]  /*8ad0*/  UIADD3 UR8, UP0, UPT, UR42, 0x680, URZ ;  /* 0x000006802a087890 */ /* 0x000fe2000ff1e0ff */
[----:B------:R-:W-:Y:S01]  /*8ae0*/  R2UR UR6, R62 ;  /* 0x000000003e0672ca */ /* 0x000fe200000e0000 */
[----:B-1----:R-:W-:Y:S01]  /*8af0*/  IMAD R0, R74, 0x1000, R58 ;  /* 0x000010004a007824 */ /* 0x002fe200078e023a */
[----:B------:R-:W-:Y:S01]  /*8b00*/  PLOP3.LUT P0, PT, PT, PT, PT, 0x80, 0x8 ;  /* 0x000000000008781c */ /* 0x000fe20003f0f070 */
[----:B------:R-:W-:Y:S03]  /*8b10*/  UIADD3.X UR9, UPT, UPT, URZ, UR43, URZ, UP0, !UPT ;  /* 0x0000002bff097290 */ /* 0x000fe600087fe4ff */
[----:B------:R-:W-:Y:S01]  /*8b20*/  R2UR UR10, R0 ;  /* 0x00000000000a72ca */ /* 0x000fe200000e0000 */
[----:B------:R-:W-:Y:S11]  /*8b30*/  IMAD.IADD R0, R61, 0x1, R24 ;  /* 0x000000013d007824 */ /* 0x000ff600078e0218 */
[----:B------:R-:W-:Y:S01]  /*8b40*/  @!UPT UIADD3 URZ, UPT, UPT, URZ, URZ, URZ ;  /* 0x000000fffffff290 */ /* 0x000fe2000fffe0ff */
[----:B------:R-:W-:Y:S11]  /*8b50*/  UIADD3 UR4, UPT, UPT, UR10, 0x300, URZ ;  /* 0x000003000a047890 */ /* 0x000ff6000fffe0ff */
[----:B------:R-:W-:Y:S01]  /*8b60*/  @!UPT UIADD3 URZ, UPT, UPT, URZ, URZ, URZ ;  /* 0x000000fffffff290 */ /* 0x000fe2000fffe0ff */
.L_x_181:
[----:B------:R-:W-:Y:S02]  /*8b70*/  PLOP3.LUT P1, PT, P1, P0, PT, 0xf2, 0x2f ;  /* 0x00000000002f781c */ /* 0x000fe40000f21e72 */
[----:B------:R-:W-:Y:S01]  /*8b80*/  @P0 R2UR P1, UR5, R0 ;  /* 0x00000000000502ca */ /* 0x000fe20000020000 */
[----:B------:R-:W-:Y:S07]  /*8b90*/  UMOV UR7, UR36 ;  /* 0x0000002400077c82 */ /* 0x000fee0008000000 */
[----:B------:R-:W-:Y:S05]  /*8ba0*/  @P0 PLOP3.LUT P0, PT, P1, PT, PT, 0x80, 0x8 ;  /* 0x000000000008081c */ /* 0x000fea0000f0f070 */
[----:B------:R1:W-:Y:S08]  /*8bb0*/  UTMASTG.3D [UR4], [UR8] ;  /* 0x00000004080073b5 */ /* 0x0003f00008010000 */
[----:B-1----:R-:W-:Y:S05]  /*8bc0*/  @P0 BRA.U.ANY `(.L_x_181) ;  /* 0xfffffffd00e80947 */ /* 0x002fea000393ffff */
[----:B------:R-:W-:Y:S01]  /*8bd0*/  R2UR UR6, R62 ;  /* 0x000000003e0672ca */ /* 0x000fe200000e0000 */
[----:B------:R-:W-:Y:S01]  /*8be0*/  UIADD3 UR4, UPT, UPT, UR10, 0xb00, URZ ;  /* 0x00000b000a047890 */ /* 0x000fe2000fffe0ff */
[----:B------:R-:W-:Y:S01]  /*8bf0*/  PLOP3.LUT P0, PT, PT, PT, PT, 0x80, 0x8 ;  /* 0x000000000008781c */ /* 0x000fe20003f0f070 */
[----:B------:R-:W-:Y:S11]  /*8c00*/  VIADD R0, R0, 0x20 ;  /* 0x0000002000007836 */ /* 0x000ff60000000000 */
[----:B------:R-:W-:Y:S01]  /*8c10*/  @!UPT UIADD3 URZ, UPT, UPT, URZ, URZ, URZ ;  /* 0x000000fffffff290 */ /* 0x000fe2000fffe0ff */
.L_x_182:
[----:B------:R-:W-:Y:S02]  /*8c20*/  PLOP3.LUT P1, PT, P1, P0, PT, 0xf2, 0x2f ;  /* 0x00000000002f781c */ /* 0x000fe40000f21e72 */
[----:B------:R-:W-:Y:S01]  /*8c30*/  @P0 R2UR P1, UR5, R0 ;  /* 0x00000000000502ca */ /* 0x000fe20000020000 */
[----:B------:R-:W-:Y:S07]  /*8c40*/  UMOV UR7, UR36 ;  /* 0x0000002400077c82 */ /* 0x000fee0008000000 */
[----:B------:R-:W-:Y:S05]  /*8c50*/  @P0 PLOP3.LUT P0, PT, P1, PT, PT, 0x80, 0x8 ;  /* 0x000000000008081c */ /* 0x000fea0000f0f070 */
[----:B------:R1:W-:Y:S08]  /*8c60*/  UTMASTG.3D [UR4], [UR8] ;  /* 0x00000004080073b5 */ /* 0x0003f00008010000 */
[----:B-1----:R-:W-:Y:S05]  /*8c70*/  @P0 BRA.U.ANY `(.L_x_182) ;  /* 0xfffffffd00e80947 */ /* 0x002fea000393ffff */
[----:B------:R0:W-:Y:S02]  /*8c80*/  UTMACMDFLUSH ;  /* 0x00000000000079b7 */ /* 0x0001e40000000000 */
.L_x_180:
[----:B------:R-:W-:Y:S05]  /*8c90*/  BSYNC.RECONVERGENT B0 ;  /* 0x0000000000007941 */ /* 0x000fea0003800200 */
.L_x_179:
[----:B------:R-:W-:Y:S01]  /*8ca0*/  VIADD R74, R74, 0x1 ;  /* 0x000000014a4a7836 */ /* 0x000fe20000000000 */
[----:B------:R-:W-:Y:S04]  /*8cb0*/  BSSY.RECONVERGENT B0, `(.L_x_183) ;  /* 0x0000008000007945 */ /* 0x000fe80003800200 */
[C---:B------:R-:W-:Y:S04]  /*8cc0*/  ISETP.NE.AND P0, PT, R74.reuse, 0x3, PT ;  /* 0x000000034a00780c */ /* 0x040fe80003f05270 */
[----:B------:R-:W-:Y:S02]  /*8cd0*/  SEL R74, R74, RZ, P0 ;  /* 0x000000ff4a4a7207 */ /* 0x000fe40000000000 */
[----:B-1----:R-:W-:Y:S02]  /*8ce0*/  SEL R0, RZ, 0x1, P0 ;  /* 0x00000001ff007807 */ /* 0x002fe40000000000 */
[----:B------:R-:W-:Y:S11]  /*8cf0*/  ISETP.NE.AND P0, PT, R80, RZ, PT ;  /* 0x000000ff5000720c */ /* 0x000ff60003f05270 */
[----:B------:R-:W-:Y:S02]  /*8d00*/  @!UPT UIADD3 URZ, UPT, UPT, URZ, URZ, URZ ;  /* 0x000000fffffff290 */ /* 0x000fe4000fffe0ff */
[----:B------:R-:W-:Y:S05]  /*8d10*/  @P0 BRA `(.L_x_184) ;  /* 0x0000000000040947 */ /* 0x000fea0003800000 */
[----:B------:R-:W-:Y:S04]  /*8d20*/  DEPBAR.LE SB0, 0x1 ;  /* 0x000080400000791a */ /* 0x000fe80000000000 */
.L_x_184:
[----:B------:R-:W-:Y:S05]  /*8d30*/  BSYNC.RECONVERGENT B0 ;  /* 0x0000000000007941 */ /* 0x000fea0003800200 */
.L_x_183:
[----:B------:R-:W-:Y:S01]  /*8d40*/  BAR.SYNC.DEFER_BLOCKING 0x1, 0x80 ;  /* 0x0042000000007b1d */ /* 0x000fe20000010000 */
[----:B------:R-:W-:Y:S01]  /*8d50*/  ISETP.NE.AND P3, PT, R87, RZ, PT ;  /* 0x000000ff5700720c */ /* 0x000fe20003f65270 */
[----:B------:R-:W-:Y:S01]  /*8d60*/  VIADD R67, R67, 0x1 ;  /* 0x0000000143437836 */ /* 0x000fe20000000000 */
[----:B------:R-:W-:Y:S04]  /*8d70*/  LOP3.LUT R77, R77, R0, RZ, 0x3c, !PT ;  /* 0x000000004d4d7212 */ /* 0x000fe800078e3cff */
[----:B------:R-:W-:Y:S01]  /*8d80*/  ISETP.GE.U32.AND P0, PT, R67, 0x2, PT ;  /* 0x000000024300780c */ /* 0x000fe20003f06070 */
[----:B------:R-:W-:Y:S11]  /*8d90*/  BSSY.RECONVERGENT B0, `(.L_x_185) ;  /* 0x000000a000007945 */ /* 0x000ff60003800200 */
[----:B------:R-:W-:Y:S01]  /*8da0*/  @!UPT UIADD3 URZ, UPT, UPT, URZ, URZ, URZ ;  /* 0x000000fffffff290 */ /* 0x000fe2000fffe0ff */
[----:B------:R-:W-:Y:S05]  /*8db0*/  @!P0 BRA `(.L_x_186) ;  /* 0x00000000001c8947 */ /* 0x000fea0003800000 */
[C---:B------:R-:W-:Y:S02]  /*8dc0*/  VIADD R0, R73.reuse, 0x1 ;  /* 0x0000000149007836 */ /* 0x040fe40000000000 */
[----:B------:R-:W-:Y:S03]  /*8dd0*/  @!P3 IMAD R2, R73, 0x8, R58 ;  /* 0x000000084902b824 */ /* 0x000fe600078e023a */
[C---:B------:R-:W-:Y:S04]  /*8de0*/  ISETP.NE.AND P0, PT, R0.reuse, 0x3, PT ;  /* 0x000000030000780c */ /* 0x040fe80003f05270 */
[----:B------:R-:W-:Y:S01]  /*8df0*/  SEL R73, R0, RZ, P0 ;  /* 0x000000ff00497207 */ /* 0x000fe20000000000 */
[----:B------:R-:W-:Y:S05]  /*8e00*/  @!P3 VIADD R0, R2, 0x128 ;  /* 0x000001280200b836 */ /* 0x000fea0000000000 */
[----:B------:R-:W-:Y:S04]  /*8e10*/  @!P3 PRMT R0, R59, 0x654, R0 ;  /* 0x000006543b00b816 */ /* 0x000fe80000000000 */
[----:B------:R1:W-:Y:S03]  /*8e20*/  @!P3 SYNCS.ARRIVE.TRANS64.RED.A1T0 RZ, [R0+URZ], RZ ;  /* 0x000000ff00ffb9a7 */ /* 0x0003e600081004ff */
.L_x_186:
[----:B------:R-:W-:Y:S05]  /*8e30*/  BSYNC.RECONVERGENT B0 ;  /* 0x0000000000007941 */ /* 0x000fea0003800200 */
.L_x_185:
[----:B------:R-:W-:Y:S01]  /*8e40*/  ISETP.NE.AND P0, PT, R85, RZ, PT ;  /* 0x000000ff5500720c */ /* 0x000fe20003f05270 */
[----:B------:R-:W-:Y:S01]  /*8e50*/  IMAD.MOV.U32 R24, RZ, RZ, 0x10 ;  /* 0x00000010ff187424 */ /* 0x000fe200078e00ff */
[----:B------:R-:W-:Y:S02]  /*8e60*/  ISETP.NE.AND P2, PT, R84, RZ, PT ;  /* 0x000000ff5400720c */ /* 0x000fe40003f45270 */
[----:B------:R-:W-:Y:S02]  /*8e70*/  PLOP3.LUT P1, PT, P3, P0, PT, 0xf8, 0x8f ;  /* 0x00000000008f781c */ /* 0x000fe40001f21f70 */
[----:B------:R-:W-:Y:S11]  /*8e80*/  SEL R68, R68, 0x1, P3 ;  /* 0x0000000144447807 */ /* 0x000ff60001800000 */
[----:B------:R-:W2:Y:S01]  /*8e90*/  @!P1 S2R R59, SR_CgaCtaId ;  /* 0x00000000003b9919 */ /* 0x000ea20000008800 */
[----:B-1----:R-:W-:Y:S04]  /*8ea0*/  @!P1 MOV R0, 0x400 ;  /* 0x0000040000009802 */ /* 0x002fe80000000f00 */
[----:B--2---:R-:W-:Y:S02]  /*8eb0*/  @!P1 LEA R58, R59, R0, 0x18 ;  /* 0x000000003b3a9211 */ /* 0x004fe400078ec0ff */
[----:B------:R-:W-:Y:S03]  /*8ec0*/  @!P1 SHF.L.U32 R0, R69, 0x1f, RZ ;  /* 0x0000001f45009819 */ /* 0x000fe600000006ff */
[----:B------:R-:W-:Y:S04]  /*8ed0*/  @!P1 IMAD R2, R66, 0x8, R58 ;  /* 0x0000000842029824 */ /* 0x000fe800078e023a */
[----:B------:R-:W1:Y:S02]  /*8ee0*/  @!P1 SYNCS.PHASECHK.TRANS64.TRYWAIT P0, [R2+URZ+0x110], R0 ;  /* 0x00011000020095a7 */ /* 0x000e6400080011ff */
[----:B-1----:R-:W-:Y:S02]  /*8ef0*/  @!P1 SEL R68, RZ, 0x1, !P0 ;  /* 0x00000001ff449807 */ /* 0x002fe40004000000 */
[----:B------:R-:W-:Y:S02]  /*8f00*/  PLOP3.LUT P1, PT, PT, PT, PT, 0x80, 0x8 ;  /* 0x000000000008781c */ /* 0x000fe40003f2f070 */
[----:B------:R-:W-:Y:S02]  /*8f10*/  PLOP3.LUT P0, PT, PT, PT, PT, 0x8, 0x80 ;  /* 0x000000000080781c */ /* 0x000fe40003f0e170 */
[----:B------:R-:W-:Y:S01]  /*8f20*/  P2R R85, PR, RZ, 0x2 ;  /* 0x00000002ff557803 */ /* 0x000fe20000000000 */
[----:B------:R-:W-:Y:S10]  /*8f30*/  @P2 BRA `(.L_x_187) ;  /* 0xffffffd800642947 */ /* 0x000ff4000383ffff */
[----:B------:R-:W-:Y:S01]  /*8f40*/  ISETP.NE.AND P2, PT, R83, RZ, PT ;  /* 0x000000ff5300720c */ /* 0x000fe20003f45270 */
[----:B------:R-:W-:Y:S01]  /*8f50*/  UIADD3 UR37, UPT, UPT, UR37, 0x2, URZ ;  /* 0x0000000225257890 */ /* 0x000fe2000fffe0ff */
[----:B------:R-:W-:Y:S01]  /*8f60*/  ISETP.NE.AND P0, PT, R63, 0x2, PT ;  /* 0x000000023f00780c */ /* 0x000fe20003f05270 */
[----:B------:R-:W-:Y:S02]  /*8f70*/  IMAD.IADD R23, R70, 0x1, R47 ;  /* 0x0000000146177824 */ /* 0x000fe400078e022f */
[----:B------:R-:W-:Y:S01]  /*8f80*/  IMAD.IADD R24, R71, 0x1, R56 ;  /* 0x0000000147187824 */ /* 0x000fe200078e0238 */
[----:B------:R-:W-:Y:S02]  /*8f90*/  SEL R0, RZ, 0x1, P0 ;  /* 0x00000001ff007807 */ /* 0x000fe40000000000 */
[----:B------:R-:W-:Y:S02]  /*8fa0*/  SEL R63, R63, RZ, P0 ;  /* 0x000000ff3f3f7207 */ /* 0x000fe40000000000 */
[----:B------:R-:W-:-:S03]  /*8fb0*/  LOP3.LUT R75, R75, R0, RZ, 0x3c, !PT ;  /* 0x000000004b4b7212 */ /* 0x000fc600078e3cff */
[----:B------:R-:W-:Y:S01]  /*8fc0*/  @P2 R2UR UR36, R72 ;  /* 0x00000000482422ca */ /* 0x000fe200000e0000 */
[----:B------:R-:W-:-:S14]  /*8fd0*/  @P2 BRA `(.L_x_188) ;  /* 0xffffffc800f42947 */ /* 0x000fdc000383ffff */
[----:B------:R-:W-:-:S09]  /*8fe0*/  UISETP.NE.AND UP0, UPT, UR41, URZ, UPT ;  /* 0x000000ff2900728c */ /* 0x000fd2000bf05270 */
[----:B------:R-:W-:Y:S05]  /*8ff0*/  BRA.U !UP0, `(.L_x_189) ;  /* 0x0000000108487547 */ /* 0x000fea000b800000 */
[----:B------:R-:W1:Y:S02]  /*9000*/  LDCU.64 UR4, c[0x0][0x890] ;  /* 0x00011200ff0477ac */ /* 0x000e640008000a00 */
[----:B-1----:R-:W-:-:S04]  /*9010*/  UISETP.NE.U32.AND UP0, UPT, UR4, URZ, UPT ;  /* 0x000000ff0400728c */ /* 0x002fc8000bf05070 */
[----:B------:R-:W-:-:S09]  /*9020*/  UISETP.NE.AND.EX UP0, UPT, UR5, URZ, UPT, UP0 ;  /* 0x000000ff0500728c */ /* 0x000fd2000bf05300 */
[----:B------:R-:W-:Y:S05]  /*9030*/  BRA.U UP0, `(.L_x_190) ;  /* 0x00000001000c7547 */ /* 0x000fea000b800000 */
[----:B------:R-:W-:-:S13]  /*9040*/  FSETP.NEU.AND P0, PT, R35, RZ, PT ;  /* 0x000000ff2300720b */ /* 0x000fda0003f0d000 */
[----:B------:R-:W-:Y:S05]  /*9050*/  @!P0 EXIT ;  /* 0x000000000000894d */ /* 0x000fea0003800000 */
[----:B------:R-:W-:Y:S05]  /*9060*/  BRA `(.L_x_189) ;  /* 0x00000000002c7947 */ /* 0x000fea0003800000 */
.L_x_190:
[----:B------:R-:W-:Y:S01]  /*9070*/  ISETP.NE.AND P0, PT, R60, RZ, PT ;  /* 0x000000ff3c00720c */ /* 0x000fe20003f05270 */
[----:B------:R-:W-:-:S12]  /*9080*/  BSSY.RECONVERGENT B0, `(.L_x_189) ;  /* 0x0000009000007945 */ /* 0x000fd80003800200 */
[----:B------:R-:W-:Y:S05]  /*9090*/  @P0 BRA `(.L_x_191) ;  /* 0x0000000000140947 */ /* 0x000fea0003800000 */
[----:B------:R-:W1:Y:S02]  /*90a0*/  LDCU.64 UR4, c[0x0][0x888] ;  /* 0x00011100ff0477ac */ /* 0x000e640008000a00 */
[----:B-1----:R-:W-:-:S04]  /*90b0*/  ISETP.NE.U32.AND P0, PT, RZ, UR4, PT ;  /* 0x00000004ff007c0c */ /* 0x002fc8000bf05070 */
[----:B------:R-:W-:-:S13]  /*90c0*/  ISETP.NE.AND.EX P0, PT, RZ, UR5, PT, P0 ;  /* 0x00000005ff007c0c */ /* 0x000fda000bf05300 */
[----:B------:R-:W-:Y:S05]  /*90d0*/  @!P0 EXIT ;  /* 0x000000000000894d */ /* 0x000fea0003800000 */
[----:B------:R-:W-:Y:S05]  /*90e0*/  BRA `(.L_x_192) ;  /* 0x0000000000087947 */ /* 0x000fea0003800000 */
.L_x_191:
[----:B------:R-:W-:-:S13]  /*90f0*/  FSETP.NEU.AND P0, PT, R35, RZ, PT ;  /* 0x000000ff2300720b */ /* 0x000fda0003f0d000 */
[----:B------:R-:W-:Y:S05]  /*9100*/  @!P0 EXIT ;  /* 0x000000000000894d */ /* 0x000fea0003800000 */
.L_x_192:
[----:B------:R-:W-:Y:S05]  /*9110*/  BSYNC.RECONVERGENT B0 ;  /* 0x0000000000007941 */ /* 0x000fea0003800200 */
.L_x_189:
[----:B------:R-:W-:Y:S01]  /*9120*/  IMAD R0, R73, 0x8, R58 ;  /* 0x0000000849007824 */ /* 0x000fe200078e023a */
[----:B------:R-:W-:-:S04]  /*9130*/  DEPBAR.LE SB0, 0x0 ;  /* 0x000080000000791a */ /* 0x000fc80000000000 */
[----:B------:R-:W-:-:S04]  /*9140*/  IADD3 R0, PT, PT, R0, 0x128, RZ ;  /* 0x0000012800007810 */ /* 0x000fc80007ffe0ff */
[----:B------:R-:W-:-:S04]  /*9150*/  PRMT R0, R59, 0x654, R0 ;  /* 0x000006543b007816 */ /* 0x000fc80000000000 */
[----:B------:R-:W-:Y:S01]  /*9160*/  SYNCS.ARRIVE.TRANS64.RED.A1T0 RZ, [R0+URZ], RZ ;  /* 0x000000ff00ff79a7 */ /* 0x000fe200081004ff */
[----:B------:R-:W-:Y:S05]  /*9170*/  EXIT ;  /* 0x000000000000794d */ /* 0x000fea0003800000 */
.L_x_25:
[----:B--2---:R2:W4:Y:S02]  /*9180*/  SYNCS.PHASECHK.TRANS64.TRYWAIT P0, [R2+URZ+0x1c0], R3 ;  /* 0x0001c003020075a7 */ /* 0x00452400080011ff */
[----:B----4-:R-:W-:Y:S05]  /*9190*/  @!P0 NANOSLEEP.SYNCS 0x989680 ;  /* 0x009896800000895d */ /* 0x010fea0003900000 */
[----:B------:R-:W4:Y:S02]  /*91a0*/  @!P0 SYNCS.PHASECHK.TRANS64 P0, [R2+URZ+0x1c0], R3 ;  /* 0x0001c003020085a7 */ /* 0x000f2400080010ff */
[----:B----4-:R-:W-:Y:S05]  /*91b0*/  @!P0 BRA `(.L_x_25) ;  /* 0xfffffffc00f08947 */ /* 0x010fea000383ffff */
[----:B------:R-:W-:Y:S05]  /*91c0*/  BRA `(.L_x_193) ;  /* 0xffffff8400e87947 */ /* 0x000fea000383ffff */
.L_x_28:
[----:B------:R-:W-:-:S07]  /*91d0*/  MOV R2, UR33 ;  /* 0x0000002100027c02 */ /* 0x000fce0008000f00 */
.L_x_194:
[----:B-1----:R1:W2:Y:S02]  /*91e0*/  SYNCS.PHASECHK.TRANS64.TRYWAIT P0, [R2+URZ+0x88], R4 ;  /* 0x00008804020075a7 */ /* 0x0022a400080011ff */
[----:B--2---:R-:W-:Y:S05]  /*91f0*/  @!P0 NANOSLEEP.SYNCS 0x989680 ;  /* 0x009896800000895d */ /* 0x004fea0003900000 */
[----:B------:R-:W2:Y:S02]  /*9200*/  @!P0 SYNCS.PHASECHK.TRANS64 P0, [R2+URZ+0x88], R4 ;  /* 0x00008804020085a7 */ /* 0x000ea400080010ff */
[----:B--2---:R-:W-:Y:S05]  /*9210*/  @!P0 BRA `(.L_x_194) ;  /* 0xfffffffc00f08947 */ /* 0x004fea000383ffff */
[----:B------:R-:W-:Y:S05]  /*9220*/  BRA `(.L_x_27) ;  /* 0xffffff8800507947 */ /* 0x000fea000383ffff */
.L_x_35:
[----:B-1----:R-:W-:-:S07]  /*9230*/  MOV R2, UR17 ;  /* 0x0000001100027c02 */ /* 0x002fce0008000f00 */
.L_x_195:
[----:B-1----:R1:W2:Y:S02]  /*9240*/  SYNCS.PHASECHK.TRANS64.TRYWAIT P0, [R2+URZ+0x88], R4 ;  /* 0x00008804020075a7 */ /* 0x0022a400080011ff */
[----:B--2---:R-:W-:Y:S05]  /*9250*/  @!P0 NANOSLEEP.SYNCS 0x989680 ;  /* 0x009896800000895d */ /* 0x004fea0003900000 */
[----:B------:R-:W2:Y:S02]  /*9260*/  @!P0 SYNCS.PHASECHK.TRANS64 P0, [R2+URZ+0x88], R4 ;  /* 0x00008804020085a7 */ /* 0x000ea400080010ff */
[----:B--2---:R-:W-:Y:S05]  /*9270*/  @!P0 BRA `(.L_x_195) ;  /* 0xfffffffc00f08947 */ /* 0x004fea000383ffff */
[----:B------:R-:W-:Y:S05]  /*9280*/  BRA `(.L_x_34) ;  /* 0xffffff8c00107947 */ /* 0x000fea000383ffff */
.L_x_40:
[----:B-1----:R1:W2:Y:S02]  /*9290*/  SYNCS.PHASECHK.TRANS64.TRYWAIT P0, [R2+URZ+0x150], R3 ;  /* 0x00015003020075a7 */ /* 0x0022a400080011ff */
[----:B--2---:R-:W-:Y:S05]  /*92a0*/  @!P0 NANOSLEEP.SYNCS 0x989680 ;  /* 0x009896800000895d */ /* 0x004fea0003900000 */
[----:B------:R-:W2:Y:S02]  /*92b0*/  @!P0 SYNCS.PHASECHK.TRANS64 P0, [R2+URZ+0x150], R3 ;  /* 0x00015003020085a7 */ /* 0x000ea400080010ff */
[----:B--2---:R-:W-:Y:S05]  /*92c0*/  @!P0 BRA `(.L_x_40) ;  /* 0xfffffffc00f08947 */ /* 0x004fea000383ffff */
[----:B------:R-:W-:Y:S05]  /*92d0*/  BRA `(.L_x_196) ;  /* 0xffffff8c00b47947 */ /* 0x000fea000383ffff */
.L_x_44:
[----:B---3--:R-:W-:-:S07]  /*92e0*/  MOV R0, UR4 ;  /* 0x0000000400007c02 */ /* 0x008fce0008000f00 */
.L_x_197:
[----:B-1----:R1:W2:Y:S02]  /*92f0*/  SYNCS.PHASECHK.TRANS64.TRYWAIT P0, [R0+URZ], R2 ;  /* 0x00000002000075a7 */ /* 0x0022a400080011ff */
[----:B--2---:R-:W-:Y:S05]  /*9300*/  @!P0 NANOSLEEP.SYNCS 0x989680 ;  /* 0x009896800000895d */ /* 0x004fea0003900000 */
[----:B------:R-:W2:Y:S02]  /*9310*/  @!P0 SYNCS.PHASECHK.TRANS64 P0, [R0+URZ], R2 ;  /* 0x00000002000085a7 */ /* 0x000ea400080010ff */
[----:B--2---:R-:W-:Y:S05]  /*9320*/  @!P0 BRA `(.L_x_197) ;  /* 0xfffffffc00f08947 */ /* 0x004fea000383ffff */
[----:B------:R-:W-:Y:S05]  /*9330*/  BRA `(.L_x_198) ;  /* 0xffffff9400247947 */ /* 0x000fea000383ffff */
.L_x_45:
[----:B---3--:R-:W-:-:S07]  /*9340*/  MOV R0, UR4 ;  /* 0x0000000400007c02 */ /* 0x008fce0008000f00 */
.L_x_199:
[----:B-1----:R1:W2:Y:S02]  /*9350*/  SYNCS.PHASECHK.TRANS64.TRYWAIT P0, [R0+URZ], R3 ;  /* 0x00000003000075a7 */ /* 0x0022a400080011ff */
[----:B--2---:R-:W-:Y:S05]  /*9360*/  @!P0 NANOSLEEP.SYNCS 0x989680 ;  /* 0x009896800000895d */ /* 0x004fea0003900000 */
[----:B------:R-:W2:Y:S02]  /*9370*/  @!P0 SYNCS.PHASECHK.TRANS64 P0, [R0+URZ], R3 ;  /* 0x00000003000085a7 */ /* 0x000ea400080010ff */
[----:B--2---:R-:W-:Y:S05]  /*9380*/  @!P0 BRA `(.L_x_199) ;  /* 0xfffffffc00f08947 */ /* 0x004fea000383ffff */
[----:B------:R-:W-:Y:S05]  /*9390*/  BRA `(.L_x_200) ;  /* 0xffffff9400307947 */ /* 0x000fea000383ffff */
.L_x_46:
[----:B---3--:R-:W-:-:S07]  /*93a0*/  MOV R0, UR4 ;  /* 0x0000000400007c02 */ /* 0x008fce0008000f00 */
.L_x_201:
[----:B-1----:R1:W2:Y:S02]  /*93b0*/  SYNCS.PHASECHK.TRANS64.TRYWAIT P0, [R0+URZ], R3 ;  /* 0x00000003000075a7 */ /* 0x0022a400080011ff */
[----:B--2---:R-:W-:Y:S05]  /*93c0*/  @!P0 NANOSLEEP.SYNCS 0x989680 ;  /* 0x009896800000895d */ /* 0x004fea0003900000 */
[----:B------:R-:W2:Y:S02]  /*93d0*/  @!P0 SYNCS.PHASECHK.TRANS64 P0, [R0+URZ], R3 ;  /* 0x00000003000085a7 */ /* 0x000ea400080010ff */
[----:B--2---:R-:W-:Y:S05]  /*93e0*/  @!P0 BRA `(.L_x_201) ;  /* 0xfffffffc00f08947 */ /* 0x004fea000383ffff */
[----:B------:R-:W-:Y:S05]  /*93f0*/  BRA `(.L_x_202) ;  /* 0xffffff94003c7947 */ /* 0x000fea000383ffff */
.L_x_47:
[----:B---3--:R-:W-:-:S07]  /*9400*/  MOV R0, UR4 ;  /* 0x0000000400007c02 */ /* 0x008fce0008000f00 */
.L_x_203:
[----:B-1----:R1:W2:Y:S02]  /*9410*/  SYNCS.PHASECHK.TRANS64.TRYWAIT P0, [R0+URZ], R3 ;  /* 0x00000003000075a7 */ /* 0x0022a400080011ff */
[----:B--2---:R-:W-:Y:S05]  /*9420*/  @!P0 NANOSLEEP.SYNCS 0x989680 ;  /* 0x009896800000895d */ /* 0x004fea0003900000 */
[----:B------:R-:W2:Y:S02]  /*9430*/  @!P0 SYNCS.PHASECHK.TRANS64 P0, [R0+URZ], R3 ;  /* 0x00000003000085a7 */ /* 0x000ea400080010ff */
[----:B--2---:R-:W-:Y:S05]  /*9440*/  @!P0 BRA `(.L_x_203) ;  /* 0xfffffffc00f08947 */ /* 0x004fea000383ffff */
[----:B------:R-:W-:Y:S05]  /*9450*/  BRA `(.L_x_204) ;  /* 0xffffff9400487947 */ /* 0x000fea000383ffff */
.L_x_48:
[----:B---3--:R-:W-:-:S07]  /*9460*/  MOV R0, UR4 ;  /* 0x0000000400007c02 */ /* 0x008fce0008000f00 */
.L_x_205:
[----:B-1----:R1:W2:Y:S02]  /*9470*/  SYNCS.PHASECHK.TRANS64.TRYWAIT P0, [R0+URZ], R3 ;  /* 0x00000003000075a7 */ /* 0x0022a400080011ff */
[----:B--2---:R-:W-:Y:S05]  /*9480*/  @!P0 NANOSLEEP.SYNCS 0x989680 ;  /* 0x009896800000895d */ /* 0x004fea0003900000 */
[----:B------:R-:W2:Y:S02]  /*9490*/  @!P0 SYNCS.PHASECHK.TRANS64 P0, [R0+URZ], R3 ;  /* 0x00000003000085a7 */ /* 0x000ea400080010ff */
[----:B--2---:R-:W-:Y:S05]  /*94a0*/  @!P0 BRA `(.L_x_205) ;  /* 0xfffffffc00f08947 */ /* 0x004fea000383ffff */
[----:B------:R-:W-:Y:S05]  /*94b0*/  BRA `(.L_x_206) ;  /* 0xffffff9400547947 */ /* 0x000fea000383ffff */
.L_x_49:
[----:B---3--:R-:W-:-:S07]  /*94c0*/  MOV R0, UR4 ;  /* 0x0000000400007c02 */ /* 0x008fce0008000f00 */
.L_x_207:
[----:B-1----:R1:W2:Y:S02]  /*94d0*/  SYNCS.PHASECHK.TRANS64.TRYWAIT P0, [R0+URZ], R3 ;  /* 0x00000003000075a7 */ /* 0x0022a400080011ff */
[----:B--2---:R-:W-:Y:S05]  /*94e0*/  @!P0 NANOSLEEP.SYNCS 0x989680 ;  /* 0x009896800000895d */ /* 0x004fea0003900000 */
[----:B------:R-:W2:Y:S02]  /*94f0*/  @!P0 SYNCS.PHASECHK.TRANS64 P0, [R0+URZ], R3 ;  /* 0x00000003000085a7 */ /* 0x000ea400080010ff */
[----:B--2---:R-:W-:Y:S05]  /*9500*/  @!P0 BRA `(.L_x_207) ;  /* 0xfffffffc00f08947 */ /* 0x004fea000383ffff */
[----:B------:R-:W-:Y:S05]  /*9510*/  BRA `(.L_x_208) ;  /* 0xffffff9400607947 */ /* 0x000fea000383ffff */
.L_x_50:
[----:B---3--:R-:W-:-:S07]  /*9520*/  MOV R0, UR4 ;  /* 0x0000000400007c02 */ /* 0x008fce0008000f00 */
.L_x_209:
[----:B-1----:R1:W2:Y:S02]  /*9530*/  SYNCS.PHASECHK.TRANS64.TRYWAIT P0, [R0+URZ], R3 ;  /* 0x00000003000075a7 */ /* 0x0022a400080011ff */
[----:B--2---:R-:W-:Y:S05]  /*9540*/  @!P0 NANOSLEEP.SYNCS 0x989680 ;  /* 0x009896800000895d */ /* 0x004fea0003900000 */
[----:B------:R-:W2:Y:S02]  /*9550*/  @!P0 SYNCS.PHASECHK.TRANS64 P0, [R0+URZ], R3 ;  /* 0x00000003000085a7 */ /* 0x000ea400080010ff */
[----:B--2---:R-:W-:Y:S05]  /*9560*/  @!P0 BRA `(.L_x_209) ;  /* 0xfffffffc00f08947 */ /* 0x004fea000383ffff */
[----:B------:R-:W-:Y:S05]  /*9570*/  BRA `(.L_x_210) ;  /* 0xffffff94006c7947 */ /* 0x000fea000383ffff */
.L_x_51:
[----:B---3--:R-:W-:-:S07]  /*9580*/  MOV R0, UR4 ;  /* 0x0000000400007c02 */ /* 0x008fce0008000f00 */
.L_x_211:
[----:B-1----:R1:W2:Y:S02]  /*9590*/  SYNCS.PHASECHK.TRANS64.TRYWAIT P0, [R0+URZ], R3 ;  /* 0x00000003000075a7 */ /* 0x0022a400080011ff */
[----:B--2---:R-:W-:Y:S05]  /*95a0*/  @!P0 NANOSLEEP.SYNCS 0x989680 ;  /* 0x009896800000895d */ /* 0x004fea0003900000 */
[----:B------:R-:W2:Y:S02]  /*95b0*/  @!P0 SYNCS.PHASECHK.TRANS64 P0, [R0+URZ], R3 ;  /* 0x00000003000085a7 */ /* 0x000ea400080010ff */
[----:B--2---:R-:W-:Y:S05]  /*95c0*/  @!P0 BRA `(.L_x_211) ;  /* 0xfffffffc00f08947 */ /* 0x004fea000383ffff */
[----:B------:R-:W-:Y:S05]  /*95d0*/  BRA `(.L_x_212) ;  /* 0xffffff9400787947 */ /* 0x000fea000383ffff */
.L_x_52:
[----:B---3--:R-:W-:-:S07]  /*95e0*/  MOV R0, UR4 ;  /* 0x0000000400007c02 */ /* 0x008fce0008000f00 */
.L_x_213:
[----:B-1----:R1:W2:Y:S02]  /*95f0*/  SYNCS.PHASECHK.TRANS64.TRYWAIT P0, [R0+URZ], R3 ;  /* 0x00000003000075a7 */ /* 0x0022a400080011ff */
[----:B--2---:R-:W-:Y:S05]  /*9600*/  @!P0 NANOSLEEP.SYNCS 0x989680 ;  /* 0x009896800000895d */ /* 0x004fea0003900000 */
[----:B------:R-:W2:Y:S02]  /*9610*/  @!P0 SYNCS.PHASECHK.TRANS64 P0, [R0+URZ], R3 ;  /* 0x00000003000085a7 */ /* 0x000ea400080010ff */
[----:B--2---:R-:W-:Y:S05]  /*9620*/  @!P0 BRA `(.L_x_213) ;  /* 0xfffffffc00f08947 */ /* 0x004fea000383ffff */
[----:B------:R-:W-:Y:S05]  /*9630*/  BRA `(.L_x_214) ;  /* 0xffffff9400847947 */ /* 0x000fea000383ffff */
.L_x_53:
[----:B---3--:R-:W-:-:S07]  /*9640*/  MOV R0, UR4 ;  /* 0x0000000400007c02 */ /* 0x008fce0008000f00 */
.L_x_215:
[----:B-1----:R1:W2:Y:S02]  /*9650*/  SYNCS.PHASECHK.TRANS64.TRYWAIT P0, [R0+URZ], R3 ;  /* 0x00000003000075a7 */ /* 0x0022a400080011ff */
[----:B--2---:R-:W-:Y:S05]  /*9660*/  @!P0 NANOSLEEP.SYNCS 0x989680 ;  /* 0x009896800000895d */ /* 0x004fea0003900000 */
[----:B------:R-:W2:Y:S02]  /*9670*/  @!P0 SYNCS.PHASECHK.TRANS64 P0, [R0+URZ], R3 ;  /* 0x00000003000085a7 */ /* 0x000ea400080010ff */
[----:B--2---:R-:W-:Y:S05]  /*9680*/  @!P0 BRA `(.L_x_215) ;  /* 0xfffffffc00f08947 */ /* 0x004fea000383ffff */
[----:B------:R-:W-:Y:S05]  /*9690*/  BRA `(.L_x_216) ;  /* 0xffffff9400907947 */ /* 0x000fea000383ffff */
.L_x_54:
[----:B---3--:R-:W-:-:S07]  /*96a0*/  MOV R0, UR4 ;  /* 0x0000000400007c02 */ /* 0x008fce0008000f00 */
.L_x_217:
[----:B-1----:R1:W2:Y:S02]  /*96b0*/  SYNCS.PHASECHK.TRANS64.TRYWAIT P0, [R0+URZ], R3 ;  /* 0x00000003000075a7 */ /* 0x0022a400080011ff */
[----:B--2---:R-:W-:Y:S05]  /*96c0*/  @!P0 NANOSLEEP.SYNCS 0x989680 ;  /* 0x009896800000895d */ /* 0x004fea0003900000 */
[----:B------:R-:W2:Y:S02]  /*96d0*/  @!P0 SYNCS.PHASECHK.TRANS64 P0, [R0+URZ], R3 ;  /* 0x00000003000085a7 */ /* 0x000ea400080010ff */
[----:B--2---:R-:W-:Y:S05]  /*96e0*/  @!P0 BRA `(.L_x_217) ;  /* 0xfffffffc00f08947 */ /* 0x004fea000383ffff */
[----:B------:R-:W-:Y:S05]  /*96f0*/  BRA `(.L_x_218) ;  /* 0xffffff94009c7947 */ /* 0x000fea000383ffff */
.L_x_55:
[----:B---3--:R-:W-:-:S07]  /*9700*/  MOV R0, UR4 ;  /* 0x0000000400007c02 */ /* 0x008fce0008000f00 */
.L_x_219:
[----:B-1----:R1:W2:Y:S02]  /*9710*/  SYNCS.PHASECHK.TRANS64.TRYWAIT P0, [R0+URZ], R3 ;  /* 0x00000003000075a7 */ /* 0x0022a400080011ff */
[----:B--2---:R-:W-:Y:S05]  /*9720*/  @!P0 NANOSLEEP.SYNCS 0x989680 ;  /* 0x009896800000895d */ /* 0x004fea0003900000 */
[----:B------:R-:W2:Y:S02]  /*9730*/  @!P0 SYNCS.PHASECHK.TRANS64 P0, [R0+URZ], R3 ;  /* 0x00000003000085a7 */ /* 0x000ea400080010ff */
[----:B--2---:R-:W-:Y:S05]  /*9740*/  @!P0 BRA `(.L_x_219) ;  /* 0xfffffffc00f08947 */ /* 0x004fea000383ffff */
[----:B------:R-:W-:Y:S05]  /*9750*/  BRA `(.L_x_220) ;  /* 0xffffff9400a87947 */ /* 0x000fea000383ffff */
.L_x_56:
[----:B---3--:R-:W-:-:S07]  /*9760*/  MOV R0, UR4 ;  /* 0x0000000400007c02 */ /* 0x008fce0008000f00 */
.L_x_221:
[----:B-1----:R1:W2:Y:S02]  /*9770*/  SYNCS.PHASECHK.TRANS64.TRYWAIT P0, [R0+URZ], R3 ;  /* 0x00000003000075a7 */ /* 0x0022a400080011ff */
[----:B--2---:R-:W-:Y:S05]  /*9780*/  @!P0 NANOSLEEP.SYNCS 0x989680 ;  /* 0x009896800000895d */ /* 0x004fea0003900000 */
[----:B------:R-:W2:Y:S02]  /*9790*/  @!P0 SYNCS.PHASECHK.TRANS64 P0, [R0+URZ], R3 ;  /* 0x00000003000085a7 */ /* 0x000ea400080010ff */
[----:B--2---:R-:W-:Y:S05]  /*97a0*/  @!P0 BRA `(.L_x_221) ;  /* 0xfffffffc00f08947 */ /* 0x004fea000383ffff */
[----:B------:R-:W-:Y:S05]  /*97b0*/  BRA `(.L_x_222) ;  /* 0xffffff9400b47947 */ /* 0x000fea000383ffff */
.L_x_57:
[----:B---3--:R-:W-:-:S07]  /*97c0*/  MOV R0, UR4 ;  /* 0x0000000400007c02 */ /* 0x008fce0008000f00 */
.L_x_223:
[----:B-1----:R1:W2:Y:S02]  /*97d0*/  SYNCS.PHASECHK.TRANS64.TRYWAIT P0, [R0+URZ], R3 ;  /* 0x00000003000075a7 */ /* 0x0022a400080011ff */
[----:B--2---:R-:W-:Y:S05]  /*97e0*/  @!P0 NANOSLEEP.SYNCS 0x989680 ;  /* 0x009896800000895d */ /* 0x004fea0003900000 */
[----:B------:R-:W2:Y:S02]  /*97f0*/  @!P0 SYNCS.PHASECHK.TRANS64 P0, [R0+URZ], R3 ;  /* 0x00000003000085a7 */ /* 0x000ea400080010ff */
[----:B--2---:R-:W-:Y:S05]  /*9800*/  @!P0 BRA `(.L_x_223) ;  /* 0xfffffffc00f08947 */ /* 0x004fea000383ffff */
[----:B------:R-:W-:Y:S05]  /*9810*/  BRA `(.L_x_224) ;  /* 0xffffff9400c07947 */ /* 0x000fea000383ffff */
.L_x_58:
[----:B---3--:R-:W-:-:S07]  /*9820*/  MOV R0, UR4 ;  /* 0x0000000400007c02 */ /* 0x008fce0008000f00 */
.L_x_225:
[----:B-1----:R1:W2:Y:S02]  /*9830*/  SYNCS.PHASECHK.TRANS64.TRYWAIT P0, [R0+URZ], R3 ;  /* 0x00000003000075a7 */ /* 0x0022a400080011ff */
[----:B--2---:R-:W-:Y:S05]  /*9840*/  @!P0 NANOSLEEP.SYNCS 0x989680 ;  /* 0x009896800000895d */ /* 0x004fea0003900000 */
[----:B------:R-:W2:Y:S02]  /*9850*/  @!P0 SYNCS.PHASECHK.TRANS64 P0, [R0+URZ], R3 ;  /* 0x00000003000085a7 */ /* 0x000ea400080010ff */
[----:B--2---:R-:W-:Y:S05]  /*9860*/  @!P0 BRA `(.L_x_225) ;  /* 0xfffffffc00f08947 */ /* 0x004fea000383ffff */
[----:B------:R-:W-:Y:S05]  /*9870*/  BRA `(.L_x_226) ;  /* 0xffffff9400cc7947 */ /* 0x000fea000383ffff */
.L_x_59:
[----:B---3--:R-:W-:-:S07]  /*9880*/  MOV R0, UR4 ;  /* 0x0000000400007c02 */ /* 0x008fce0008000f00 */
.L_x_227:
[----:B-1----:R1:W2:Y:S02]  /*9890*/  SYNCS.PHASECHK.TRANS64.TRYWAIT P0, [R0+URZ], R3 ;  /* 0x00000003000075a7 */ /* 0x0022a400080011ff */
[----:B--2---:R-:W-:Y:S05]  /*98a0*/  @!P0 NANOSLEEP.SYNCS 0x989680 ;  /* 0x009896800000895d */ /* 0x004fea0003900000 */
[----:B------:R-:W2:Y:S02]  /*98b0*/  @!P0 SYNCS.PHASECHK.TRANS64 P0, [R0+URZ], R3 ;  /* 0x00000003000085a7 */ /* 0x000ea400080010ff */
[----:B--2---:R-:W-:Y:S05]  /*98c0*/  @!P0 BRA `(.L_x_227) ;  /* 0xfffffffc00f08947 */ /* 0x004fea000383ffff */
[----:B------:R-:W-:Y:S05]  /*98d0*/  BRA `(.L_x_228) ;  /* 0xffffff9400d87947 */ /* 0x000fea000383ffff */
.L_x_62:
[----:B-1----:R1:W2:Y:S02]  /*98e0*/  SYNCS.PHASECHK.TRANS64.TRYWAIT P0, [R0+URZ+0x1b0], R4 ;  /* 0x0001b004000075a7 */ /* 0x0022a400080011ff */
[----:B--2---:R-:W-:Y:S05]  /*98f0*/  @!P0 NANOSLEEP.SYNCS 0x989680 ;  /* 0x009896800000895d */ /* 0x004fea0003900000 */
[----:B------:R-:W2:Y:S02]  /*9900*/  @!P0 SYNCS.PHASECHK.TRANS64 P0, [R0+URZ+0x1b0], R4 ;  /* 0x0001b004000085a7 */ /* 0x000ea400080010ff */
[----:B--2---:R-:W-:Y:S05]  /*9910*/  @!P0 BRA `(.L_x_62) ;  /* 0xfffffffc00f08947 */ /* 0x004fea000383ffff */
[----:B------:R-:W-:Y:S05]  /*9920*/  BRA `(.L_x_229) ;  /* 0xffffff9800387947 */ /* 0x000fea000383ffff */
.L_x_63:
[----:B------:R-:W-:-:S07]  /*9930*/  MOV R0, UR5 ;  /* 0x0000000500007c02 */ /* 0x000fce0008000f00 */
.L_x_230:
[----:B-1----:R1:W2:Y:S02]  /*9940*/  SYNCS.PHASECHK.TRANS64.TRYWAIT P0, [R0+URZ+0x160], R5 ;  /* 0x00016005000075a7 */ /* 0x0022a400080011ff */
[----:B--2---:R-:W-:Y:S05]  /*9950*/  @!P0 NANOSLEEP.SYNCS 0x989680 ;  /* 0x009896800000895d */ /* 0x004fea0003900000 */
[----:B------:R-:W2:Y:S02]  /*9960*/  @!P0 SYNCS.PHASECHK.TRANS64 P0, [R0+URZ+0x160], R5 ;  /* 0x00016005000085a7 */ /* 0x000ea400080010ff */
[----:B--2---:R-:W-:Y:S05]  /*9970*/  @!P0 BRA `(.L_x_230) ;  /* 0xfffffffc00f08947 */ /* 0x004fea000383ffff */
[----:B------:R-:W-:Y:S05]  /*9980*/  BRA `(.L_x_231) ;  /* 0xffffff9800487947 */ /* 0x000fea000383ffff */
.L_x_64:
[----:B-1----:R1:W2:Y:S02]  /*9990*/  SYNCS.PHASECHK.TRANS64.TRYWAIT P1, [R0+URZ+0x150], R4 ;  /* 0x00015004000075a7 */ /* 0x0022a400080211ff */
[----:B--2---:R-:W-:Y:S05]  /*99a0*/  @!P1 NANOSLEEP.SYNCS 0x989680 ;  /* 0x009896800000995d */ /* 0x004fea0003900000 */
[----:B------:R-:W2:Y:S02]  /*99b0*/  @!P1 SYNCS.PHASECHK.TRANS64 P1, [R0+URZ+0x150], R4 ;  /* 0x00015004000095a7 */ /* 0x000ea400080210ff */
[----:B--2---:R-:W-:Y:S05]  /*99c0*/  @!P1 BRA `(.L_x_64) ;  /* 0xfffffffc00f09947 */ /* 0x004fea000383ffff */
[----:B------:R-:W-:Y:S05]  /*99d0*/  BRA `(.L_x_232) ;  /* 0xffffff9800787947 */ /* 0x000fea000383ffff */
.L_x_67:
[----:B------:R-:W-:-:S07]  /*99e0*/  MOV R0, UR5 ;  /* 0x0000000500007c02 */ /* 0x000fce0008000f00 */
.L_x_233:
[----:B-1----:R1:W2:Y:S02]  /*99f0*/  SYNCS.PHASECHK.TRANS64.TRYWAIT P0, [R0+URZ+0x160], R2 ;  /* 0x00016002000075a7 */ /* 0x0022a400080011ff */
[----:B--2---:R-:W-:Y:S05]  /*9a00*/  @!P0 NANOSLEEP.SYNCS 0x989680 ;  /* 0x009896800000895d */ /* 0x004fea0003900000 */
[----:B------:R-:W2:Y:S02]  /*9a10*/  @!P0 SYNCS.PHASECHK.TRANS64 P0, [R0+URZ+0x160], R2 ;  /* 0x00016002000085a7 */ /* 0x000ea400080010ff */
[----:B--2---:R-:W-:Y:S05]  /*9a20*/  @!P0 BRA `(.L_x_233) ;  /* 0xfffffffc00f08947 */ /* 0x004fea000383ffff */
[----:B------:R-:W-:Y:S05]  /*9a30*/  BRA `(.L_x_66) ;  /* 0xffffff9800cc7947 */ /* 0x000fea000383ffff */
.L_x_76:
[----:B-1----:R-:W-:-:S04]  /*9a40*/  MOV R4, UR7 ;  /* 0x0000000700047c02 */ /* 0x002fc80008000f00 */
[----:B------:R1:W2:Y:S03]  /*9a50*/  SYNCS.PHASECHK.TRANS64.TRYWAIT P0, [R4+URZ+0x8], R5 ;  /* 0x00000805040075a7 */ /* 0x0002a600080011ff */
[----:B--2---:R-:W-:Y:S05]  /*9a60*/  @!P0 NANOSLEEP.SYNCS 0x989680 ;  /* 0x009896800000895d */ /* 0x004fea0003900000 */
[----:B------:R-:W2:Y:S02]  /*9a70*/  @!P0 SYNCS.PHASECHK.TRANS64 P0, [R4+URZ+0x8], R5 ;  /* 0x00000805040085a7 */ /* 0x000ea400080010ff */
[----:B--2---:R-:W-:Y:S05]  /*9a80*/  @!P0 BRA `(.L_x_76) ;  /* 0xfffffffc00ec8947 */ /* 0x004fea000383ffff */
[----:B------:R-:W-:Y:S05]  /*9a90*/  BRA `(.L_x_75) ;  /* 0xffffff9c00807947 */ /* 0x000fea000383ffff */
.L_x_78:
[----:B------:R-:W-:Y:S01]  /*9aa0*/  BSSY B0, `(.L_x_234) ;  /* 0x0000006000007945 */ /* 0x000fe20003800000 */
[----:B------:R-:W-:-:S07]  /*9ab0*/  MOV R15, 0xffffffff ;  /* 0xffffffff000f7802 */ /* 0x000fce0000000f00 */
[----:B-1---5:R-:W-:Y:S05]  /*9ac0*/  WARPSYNC.COLLECTIVE R15, `(.L_x_235) ;  /* 0x000000000f0c7348 */ /* 0x022fea0003c00000 */
[----:B------:R-:W-:Y:S02]  /*9ad0*/  ELECT P6, UR79, PT ;  /* 0x00000000004f782f */ /* 0x000fe400038c0000 */
[----:B------:R-:W-:Y:S01]  /*9ae0*/  MOV R14, UR79 ;  /* 0x0000004f000e7c02 */ /* 0x000fe20008000f00 */
[----:B-1---5:R-:W-:Y:S10]  /*9af0*/  ENDCOLLECTIVE ;  /* 0x000000000000791b */ /* 0x022ff40003800000 */
.L_x_235:
[----:B------:R-:W-:Y:S05]  /*9b00*/  BSYNC B0 ;  /* 0x0000000000007941 */ /* 0x000fea0003800000 */
.L_x_234:
[----:B------:R-:W-:Y:S05]  /*9b10*/  BRA `(.L_x_236) ;  /* 0xffffff9c00b07947 */ /* 0x000fea000383ffff */
.L_x_80:
[----:B-1----:R-:W-:-:S04]  /*9b20*/  MOV R2, UR7 ;  /* 0x0000000700027c02 */ /* 0x002fc80008000f00 */
[----:B------:R1:W2:Y:S03]  /*9b30*/  SYNCS.PHASECHK.TRANS64.TRYWAIT P0, [R2+URZ+0x8], R3 ;  /* 0x00000803020075a7 */ /* 0x0002a600080011ff */
[----:B--2---:R-:W-:Y:S05]  /*9b40*/  @!P0 NANOSLEEP.SYNCS 0x989680 ;  /* 0x009896800000895d */ /* 0x004fea0003900000 */
[----:B------:R-:W2:Y:S02]  /*9b50*/  @!P0 SYNCS.PHASECHK.TRANS64 P0, [R2+URZ+0x8], R3 ;  /* 0x00000803020085a7 */ /* 0x000ea400080010ff */
[----:B--2---:R-:W-:Y:S05]  /*9b60*/  @!P0 BRA `(.L_x_80) ;  /* 0xfffffffc00ec8947 */ /* 0x004fea000383ffff */
[----:B------:R-:W-:Y:S05]  /*9b70*/  BRA `(.L_x_79) ;  /* 0xffffff9c00b47947 */ /* 0x000fea000383ffff */
.L_x_81:
[----:B-1----:R1:W2:Y:S02]  /*9b80*/  SYNCS.PHASECHK.TRANS64.TRYWAIT P0, [R0+URZ+0x150], R4 ;  /* 0x00015004000075a7 */ /* 0x0022a400080011ff */
[----:B--2---:R-:W-:Y:S05]  /*9b90*/  @!P0 NANOSLEEP.SYNCS 0x989680 ;  /* 0x009896800000895d */ /* 0x004fea0003900000 */
[----:B------:R-:W2:Y:S02]  /*9ba0*/  @!P0 SYNCS.PHASECHK.TRANS64 P0, [R0+URZ+0x150], R4 ;  /* 0x00015004000085a7 */ /* 0x000ea400080010ff */
[----:B--2---:R-:W-:Y:S05]  /*9bb0*/  @!P0 BRA `(.L_x_81) ;  /* 0xfffffffc00f08947 */ /* 0x004fea000383ffff */
[----:B------:R-:W-:Y:S05]  /*9bc0*/  BRA `(.L_x_237) ;  /* 0xffffffa000a07947 */ /* 0x000fea000383ffff */
.L_x_83:
[----:B------:R-:W-:-:S07]  /*9bd0*/  MOV R0, UR9 ;  /* 0x0000000900007c02 */ /* 0x000fce0008000f00 */
.L_x_238:
[----:B-1----:R1:W2:Y:S02]  /*9be0*/  SYNCS.PHASECHK.TRANS64.TRYWAIT P0, [R0+URZ+0x190], R4 ;  /* 0x00019004000075a7 */ /* 0x0022a400080011ff */
[----:B--2---:R-:W-:Y:S05]  /*9bf0*/  @!P0 NANOSLEEP.SYNCS 0x989680 ;  /* 0x009896800000895d */ /* 0x004fea0003900000 */
[----:B------:R-:W2:Y:S02]  /*9c00*/  @!P0 SYNCS.PHASECHK.TRANS64 P0, [R0+URZ+0x190], R4 ;  /* 0x00019004000085a7 */ /* 0x000ea400080010ff */
[----:B--2---:R-:W-:Y:S05]  /*9c10*/  @!P0 BRA `(.L_x_238) ;  /* 0xfffffffc00f08947 */ /* 0x004fea000383ffff */
[----:B------:R-:W-:Y:S05]  /*9c20*/  BRA `(.L_x_239) ;  /* 0xffffffa000ec7947 */ /* 0x000fea000383ffff */
.L_x_86:
[----:B------:R-:W-:Y:S07]  /*9c30*/  MOV R0, UR8 ;  /* 0x0000000800007c02 */ /* 0x000fee0008000f00 */
.L_x_240:
[----:B-1----:R1:W2:Y:S02]  /*9c40*/  SYNCS.PHASECHK.TRANS64.TRYWAIT P0, [R0+URZ], R4 ;  /* 0x00000004000075a7 */ /* 0x0022a400080011ff */
[----:B--2---:R-:W-:Y:S05]  /*9c50*/  @!P0 NANOSLEEP.SYNCS 0x989680 ;  /* 0x009896800000895d */ /* 0x004fea0003900000 */
[----:B------:R-:W2:Y:S02]  /*9c60*/  @!P0 SYNCS.PHASECHK.TRANS64 P0, [R0+URZ], R4 ;  /* 0x00000004000085a7 */ /* 0x000ea400080010ff */
[----:B--2---:R-:W-:Y:S05]  /*9c70*/  @!P0 BRA `(.L_x_240) ;  /* 0xfffffffc00f08947 */ /* 0x004fea000383ffff */
[----:B------:R-:W-:Y:S05]  /*9c80*/  BRA `(.L_x_85) ;  /* 0xffffffa400007947 */ /* 0x000fea000383ffff */
.L_x_90:
[----:B-1----:R-:W-:-:S07]  /*9c90*/  MOV R0, UR8 ;  /* 0x0000000800007c02 */ /* 0x002fce0008000f00 */
.L_x_241:
[----:B-1----:R1:W2:Y:S02]  /*9ca0*/  SYNCS.PHASECHK.TRANS64.TRYWAIT P0, [R0+URZ], R2 ;  /* 0x00000002000075a7 */ /* 0x0022a400080011ff */
[----:B--2---:R-:W-:Y:S05]  /*9cb0*/  @!P0 NANOSLEEP.SYNCS 0x989680 ;  /* 0x009896800000895d */ /* 0x004fea0003900000 */
[----:B------:R-:W2:Y:S02]  /*9cc0*/  @!P0 SYNCS.PHASECHK.TRANS64 P0, [R0+URZ], R2 ;  /* 0x00000002000085a7 */ /* 0x000ea400080010ff */
[----:B--2---:R-:W-:Y:S05]  /*9cd0*/  @!P0 BRA `(.L_x_241) ;  /* 0xfffffffc00f08947 */ /* 0x004fea000383ffff */
[----:B------:R-:W-:Y:S05]  /*9ce0*/  BRA `(.L_x_242) ;  /* 0xffffffa400f47947 */ /* 0x000fea000383ffff */
.L_x_91:
[----:B------:R-:W-:-:S07]  /*9cf0*/  MOV R0, UR8 ;  /* 0x0000000800007c02 */ /* 0x000fce0008000f00 */
.L_x_243:
[----:B-1----:R1:W2:Y:S02]  /*9d00*/  SYNCS.PHASECHK.TRANS64.TRYWAIT P0, [R0+URZ], R3 ;  /* 0x00000003000075a7 */ /* 0x0022a400080011ff */
[----:B--2---:R-:W-:Y:S05]  /*9d10*/  @!P0 NANOSLEEP.SYNCS 0x989680 ;  /* 0x009896800000895d */ /* 0x004fea0003900000 */
[----:B------:R-:W2:Y:S02]  /*9d20*/  @!P0 SYNCS.PHASECHK.TRANS64 P0, [R0+URZ], R3 ;  /* 0x00000003000085a7 */ /* 0x000ea400080010ff */
[----:B--2---:R-:W-:Y:S05]  /*9d30*/  @!P0 BRA `(.L_x_243) ;  /* 0xfffffffc00f08947 */ /* 0x004fea000383ffff */
[----:B------:R-:W-:Y:S05]  /*9d40*/  BRA `(.L_x_244) ;  /* 0xffffffa800007947 */ /* 0x000fea000383ffff */
.L_x_92:
[----:B------:R-:W-:-:S07]  /*9d50*/  MOV R0, UR8 ;  /* 0x0000000800007c02 */ /* 0x000fce0008000f00 */
.L_x_245:
[----:B-1----:R1:W2:Y:S02]  /*9d60*/  SYNCS.PHASECHK.TRANS64.TRYWAIT P0, [R0+URZ], R3 ;  /* 0x00000003000075a7 */ /* 0x0022a400080011ff */
[----:B--2---:R-:W-:Y:S05]  /*9d70*/  @!P0 NANOSLEEP.SYNCS 0x989680 ;  /* 0x009896800000895d */ /* 0x004fea0003900000 */
[----:B------:R-:W2:Y:S02]  /*9d80*/  @!P0 SYNCS.PHASECHK.TRANS64 P0, [R0+URZ], R3 ;  /* 0x00000003000085a7 */ /* 0x000ea400080010ff */
[----:B--2---:R-:W-:Y:S05]  /*9d90*/  @!P0 BRA `(.L_x_245) ;  /* 0xfffffffc00f08947 */ /* 0x004fea000383ffff */
[----:B------:R-:W-:Y:S05]  /*9da0*/  BRA `(.L_x_246) ;  /* 0xffffffa8000c7947 */ /* 0x000fea000383ffff */
.L_x_95:
[----:B------:R-:W-:-:S07]  /*9db0*/  MOV R0, UR7 ;  /* 0x0000000700007c02 */ /* 0x000fce0008000f00 */
.L_x_247:
[----:B-1----:R1:W2:Y:S02]  /*9dc0*/  SYNCS.PHASECHK.TRANS64.TRYWAIT P1, [R0+URZ+0x1d0], R2 ;  /* 0x0001d002000075a7 */ /* 0x0022a400080211ff */
[----:B--2---:R-:W-:Y:S05]  /*9dd0*/  @!P1 NANOSLEEP.SYNCS 0x989680 ;  /* 0x009896800000995d */ /* 0x004fea0003900000 */
[----:B------:R-:W2:Y:S02]  /*9de0*/  @!P1 SYNCS.PHASECHK.TRANS64 P1, [R0+URZ+0x1d0], R2 ;  /* 0x0001d002000095a7 */ /* 0x000ea400080210ff */
[----:B--2---:R-:W-:Y:S05]  /*9df0*/  @!P1 BRA `(.L_x_247) ;  /* 0xfffffffc00f09947 */ /* 0x004fea000383ffff */
[----:B------:R-:W-:Y:S05]  /*9e00*/  BRA `(.L_x_248) ;  /* 0xffffffa800587947 */ /* 0x000fea000383ffff */
.L_x_100:
[----:B--2---:R2:W4:Y:S02]  /*9e10*/  SYNCS.PHASECHK.TRANS64.TRYWAIT P0, [R0+URZ+0x150], R2 ;  /* 0x00015002000075a7 */ /* 0x00452400080011ff */
[----:B----4-:R-:W-:Y:S05]  /*9e20*/  @!P0 NANOSLEEP.SYNCS 0x989680 ;  /* 0x009896800000895d */ /* 0x010fea0003900000 */
[----:B------:R-:W4:Y:S02]  /*9e30*/  @!P0 SYNCS.PHASECHK.TRANS64 P0, [R0+URZ+0x150], R2 ;  /* 0x00015002000085a7 */ /* 0x000f2400080010ff */
[----:B----4-:R-:W-:Y:S05]  /*9e40*/  @!P0 BRA `(.L_x_100) ;  /* 0xfffffffc00f08947 */ /* 0x010fea000383ffff */
[----:B------:R-:W-:Y:S05]  /*9e50*/  BRA `(.L_x_249) ;  /* 0xffffffac00587947 */ /* 0x000fea000383ffff */
.L_x_103:
[----:B------:R-:W-:Y:S07]  /*9e60*/  MOV R0, UR13 ;  /* 0x0000000d00007c02 */ /* 0x000fee0008000f00 */
.L_x_250:
[----:B--2---:R2:W4:Y:S02]  /*9e70*/  SYNCS.PHASECHK.TRANS64.TRYWAIT P0, [R0+URZ+0x148], R2 ;  /* 0x00014802000075a7 */ /* 0x00452400080011ff */
[----:B----4-:R-:W-:Y:S05]  /*9e80*/  @!P0 NANOSLEEP.SYNCS 0x989680 ;  /* 0x009896800000895d */ /* 0x010fea0003900000 */
[----:B------:R-:W4:Y:S02]  /*9e90*/  @!P0 SYNCS.PHASECHK.TRANS64 P0, [R0+URZ+0x148], R2 ;  /* 0x00014802000085a7 */ /* 0x000f2400080010ff */
[----:B----4-:R-:W-:Y:S05]  /*9ea0*/  @!P0 BRA `(.L_x_250) ;  /* 0xfffffffc00f08947 */ /* 0x010fea000383ffff */
[----:B------:R-:W-:Y:S05]  /*9eb0*/  BRA `(.L_x_102) ;  /* 0xffffffb000387947 */ /* 0x000fea000383ffff */
.L_x_106:
[----:B------:R-:W-:Y:S07]  /*9ec0*/  MOV R0, UR16 ;  /* 0x0000001000007c02 */ /* 0x000fee0008000f00 */
.L_x_251:
[----:B-1----:R1:W2:Y:S02]  /*9ed0*/  SYNCS.PHASECHK.TRANS64.TRYWAIT P0, [R0+URZ+0x128], R9 ;  /* 0x00012809000075a7 */ /* 0x0022a400080011ff */
[----:B--2---:R-:W-:Y:S05]  /*9ee0*/  @!P0 NANOSLEEP.SYNCS 0x989680 ;  /* 0x009896800000895d */ /* 0x004fea0003900000 */
[----:B------:R-:W2:Y:S02]  /*9ef0*/  @!P0 SYNCS.PHASECHK.TRANS64 P0, [R0+URZ+0x128], R9 ;  /* 0x00012809000085a7 */ /* 0x000ea400080010ff */
[----:B--2---:R-:W-:Y:S05]  /*9f00*/  @!P0 BRA `(.L_x_251) ;  /* 0xfffffffc00f08947 */ /* 0x004fea000383ffff */
[----:B------:R-:W-:Y:S05]  /*9f10*/  BRA `(.L_x_252) ;  /* 0xffffffb000b07947 */ /* 0x000fea000383ffff */
.L_x_107:
[----:B------:R-:W-:Y:S07]  /*9f20*/  MOV R0, UR14 ;  /* 0x0000000e00007c02 */ /* 0x000fee0008000f00 */
.L_x_253:
[----:B-1----:R1:W2:Y:S02]  /*9f30*/  SYNCS.PHASECHK.TRANS64.TRYWAIT P0, [R0+URZ+0x128], R23 ;  /* 0x00012817000075a7 */ /* 0x0022a400080011ff */
[----:B--2---:R-:W-:Y:S05]  /*9f40*/  @!P0 NANOSLEEP.SYNCS 0x989680 ;  /* 0x009896800000895d */ /* 0x004fea0003900000 */
[----:B------:R-:W2:Y:S02]  /*9f50*/  @!P0 SYNCS.PHASECHK.TRANS64 P0, [R0+URZ+0x128], R23 ;  /* 0x00012817000085a7 */ /* 0x000ea400080010ff */
[----:B--2---:R-:W-:Y:S05]  /*9f60*/  @!P0 BRA `(.L_x_253) ;  /* 0xfffffffc00f08947 */ /* 0x004fea000383ffff */
[----:B------:R-:W-:Y:S05]  /*9f70*/  BRA `(.L_x_254) ;  /* 0xffffffb4006c7947 */ /* 0x000fea000383ffff */
.L_x_109:
[----:B------:R-:W-:-:S07]  /*9f80*/  MOV R0, UR4 ;  /* 0x0000000400007c02 */ /* 0x000fce0008000f00 */
.L_x_255:
[----:B-1----:R1:W4:Y:S02]  /*9f90*/  SYNCS.PHASECHK.TRANS64.TRYWAIT P0, [R0+URZ], R2 ;  /* 0x00000002000075a7 */ /* 0x00232400080011ff */
[----:B----4-:R-:W-:Y:S05]  /*9fa0*/  @!P0 NANOSLEEP.SYNCS 0x989680 ;  /* 0x009896800000895d */ /* 0x010fea0003900000 */
[----:B------:R-:W4:Y:S02]  /*9fb0*/  @!P0 SYNCS.PHASECHK.TRANS64 P0, [R0+URZ], R2 ;  /* 0x00000002000085a7 */ /* 0x000f2400080010ff */
[----:B----4-:R-:W-:Y:S05]  /*9fc0*/  @!P0 BRA `(.L_x_255) ;  /* 0xfffffffc00f08947 */ /* 0x010fea000383ffff */
[----:B------:R-:W-:Y:S05]  /*9fd0*/  BRA `(.L_x_256) ;  /* 0xffffffb800147947 */ /* 0x000fea000383ffff */
.L_x_110:
[----:B------:R-:W-:-:S07]  /*9fe0*/  MOV R0, UR4 ;  /* 0x0000000400007c02 */ /* 0x000fce0008000f00 */
.L_x_257:
[----:B-1----:R1:W4:Y:S02]  /*9ff0*/  SYNCS.PHASECHK.TRANS64.TRYWAIT P0, [R0+URZ], R2 ;  /* 0x00000002000075a7 */ /* 0x00232400080011ff */
[----:B----4-:R-:W-:Y:S05]  /*a000*/  @!P0 NANOSLEEP.SYNCS 0x989680 ;  /* 0x009896800000895d */ /* 0x010fea0003900000 */
[----:B------:R-:W4:Y:S02]  /*a010*/  @!P0 SYNCS.PHASECHK.TRANS64 P0, [R0+URZ], R2 ;  /* 0x00000002000085a7 */ /* 0x000f2400080010ff */
[----:B----4-:R-:W-:Y:S05]  /*a020*/  @!P0 BRA `(.L_x_257) ;  /* 0xfffffffc00f08947 */ /* 0x010fea000383ffff */
[----:B------:R-:W-:Y:S05]  /*a030*/  BRA `(.L_x_258) ;  /* 0xffffffb800207947 */ /* 0x000fea000383ffff */
.L_x_112:
[----:B-1----:R1:W2:Y:S02]  /*a040*/  SYNCS.PHASECHK.TRANS64.TRYWAIT P0, [R0+URZ+0x150], R2 ;  /* 0x00015002000075a7 */ /* 0x0022a400080011ff */
[----:B--2---:R-:W-:Y:S05]  /*a050*/  @!P0 NANOSLEEP.SYNCS 0x989680 ;  /* 0x009896800000895d */ /* 0x004fea0003900000 */
[----:B------:R-:W2:Y:S02]  /*a060*/  @!P0 SYNCS.PHASECHK.TRANS64 P0, [R0+URZ+0x150], R2 ;  /* 0x00015002000085a7 */ /* 0x000ea400080010ff */
[----:B--2---:R-:W-:Y:S05]  /*a070*/  @!P0 BRA `(.L_x_112) ;  /* 0xfffffffc00f08947 */ /* 0x004fea000383ffff */
[----:B------:R-:W-:Y:S05]  /*a080*/  BRA `(.L_x_259) ;  /* 0xffffffb800e87947 */ /* 0x000fea000383ffff */
.L_x_126:
[----:B-1----:R1:W2:Y:S02]  /*a090*/  SYNCS.PHASECHK.TRANS64.TRYWAIT P0, [R5+URZ+0x110], R0 ;  /* 0x00011000050075a7 */ /* 0x0022a400080011ff */
[----:B--2---:R-:W-:Y:S05]  /*a0a0*/  @!P0 NANOSLEEP.SYNCS 0x989680 ;  /* 0x009896800000895d */ /* 0x004fea0003900000 */
[----:B------:R-:W2:Y:S02]  /*a0b0*/  @!P0 SYNCS.PHASECHK.TRANS64 P0, [R5+URZ+0x110], R0 ;  /* 0x00011000050085a7 */ /* 0x000ea400080010ff */
[----:B--2---:R-:W-:Y:S05]  /*a0c0*/  @!P0 BRA `(.L_x_126) ;  /* 0xfffffffc00f08947 */ /* 0x004fea000383ffff */
[----:B------:R-:W-:Y:S05]  /*a0d0*/  BRA `(.L_x_125) ;  /* 0xffffffc800707947 */ /* 0x000fea000383ffff */
.L_x_129:
[----:B--2---:R2:W1:Y:S02]  /*a0e0*/  SYNCS.PHASECHK.TRANS64.TRYWAIT P0, [R46+URZ+0x170], R0 ;  /* 0x000170002e0075a7 */ /* 0x00446400080011ff */
[----:B-1----:R-:W-:Y:S05]  /*a0f0*/  @!P0 NANOSLEEP.SYNCS 0x989680 ;  /* 0x009896800000895d */ /* 0x002fea0003900000 */
[----:B------:R-:W1:Y:S02]  /*a100*/  @!P0 SYNCS.PHASECHK.TRANS64 P0, [R46+URZ+0x170], R0 ;  /* 0x000170002e0085a7 */ /* 0x000e6400080010ff */
[----:B-1----:R-:W-:Y:S05]  /*a110*/  @!P0 BRA `(.L_x_129) ;  /* 0xfffffffc00f08947 */ /* 0x002fea000383ffff */
[----:B------:R-:W-:Y:S05]  /*a120*/  BRA `(.L_x_128) ;  /* 0xffffffc800bc7947 */ /* 0x000fea000383ffff */
        .weak           $__internal_0_$__cuda_sm10x_tcgen05_guardrail_trap_col_being_dealloced_not_returned_by_alloc
        .type           $__internal_0_$__cuda_sm10x_tcgen05_guardrail_trap_col_being_dealloced_not_returned_by_alloc,@function
        .size           $__internal_0_$__cuda_sm10x_tcgen05_guardrail_trap_col_being_dealloced_not_returned_by_alloc,($__internal_1_$__cuda_sm10x_tcgen05_guardrail_trap_phase_invalid_during_alloc - $__internal_0_$__cuda_sm10x_tcgen05_guardrail_trap_col_being_dealloced_not_returned_by_alloc)
$__internal_0_$__cuda_sm10x_tcgen05_guardrail_trap_col_being_dealloced_not_returned_by_alloc:
[----:B------:R-:W-:Y:S05]  /*a130*/  BPT.TRAP 0x1 ;  /* 0x000000040000795c */ /* 0x000fea0000300000 */
[----:B------:R-:W-:-:S04]  /*a140*/  HFMA2 R3, -RZ, RZ, 0, 0 ;  /* 0x00000000ff037431 */ /* 0x000fc800000001ff */
[----:B------:R-:W-:Y:S05]  /*a150*/  RET.REL.NODEC R2 `(_ZN7cutlass13device_kernelINS_4gemm6kernel13GemmUniversalIN4cute5tupleIJiiiiEEENS1_10collective13CollectiveMmaINS1_35MainloopSm100TmaUmmaWarpSpecializedILi17ELi2ELi4ENS5_IJNS4_1CILi2EEENSA_ILi1EEESC_EEEEENS5_IJNSA_ILi128EEENSA_ILi64EEESG_EEENS_10bfloat16_tENS5_IJlSC_lEEESI_SJ_NS4_8TiledMMAINS4_8MMA_AtomIJNS4_26SM100_MMA_F16BF16_2x1SM_SSISI_SI_fLi128ELi64ELNS4_4UMMA5MajorE0ELSO_0ELNSN_7ScaleInE0ELSP_0EEEEEENS4_6LayoutINS5_IJSC_SC_SC_EEENS5_IJNSA_ILi0EEESU_SU_EEEEENS5_IJNS4_10UnderscoreESX_SX_EEEEENS4_18SM100_TMA_2SM_LOADENS4_14ComposedLayoutINS4_7SwizzleILi3ELi4ELi3EEENS4_18smem_ptr_flag_bitsILi16EEENSS_INS5_IJNSA_ILi8EEESG_EEENS5_IJSG_SC_EEEEEEEvNS4_8identityES10_S1A_vS1B_EENS_8epilogue10collective18CollectiveEpilogueINS1D_23Sm100TmaWarpSpecializedILi3ELi2ELi16ELb1ELb0EEEJNS5_IJSG_SG_SG_EEENS5_IJNSS_ISG_SC_EENSS_INS5_IJNSA_ILi16EEESB_EEENS5_IJSC_NSA_ILi32EEEEEEEEEEESI_SJ_SI_SJ_NS1D_6fusion15FusionCallbacksIS1H_NS1Q_13LinCombEltActINS1D_6thread7SigmoidESI_fSI_fLNS_15FloatRoundStyleE2EEES1I_S1P_JEEENS4_5SM1004TMEM4LOAD26SM100_TMEM_LOAD_32dp32b16xENS4_13SM90_TMA_LOADENS11_INS12_ILi1ELi4ELi3EEES15_NSS_INS5_IJS16_S1K_EEENS5_IJS1K_SC_EEEEEEENS4_39AutoVectorizingCopyWithAssumedAlignmentILi128EEENS4_14SM90_TMA_STOREES27_S29_S29_EEEvvEEEEvNT_6ParamsE) ;  /* 0xffffff5c02a87950 */ /* 0x000fea0003c3ffff */
        .weak           $__internal_1_$__cuda_sm10x_tcgen05_guardrail_trap_phase_invalid_during_alloc
        .type           $__internal_1_$__cuda_sm10x_tcgen05_guardrail_trap_phase_invalid_during_alloc,@function
        .size           $__internal_1_$__cuda_sm10x_tcgen05_guardrail_trap_phase_invalid_during_alloc,($__internal_2_$__cuda_sm10x_tcgen05_guardrail_trap_unallocated_columns_being_dealloced - $__internal_1_$__cuda_sm10x_tcgen05_guardrail_trap_phase_invalid_during_alloc)
$__internal_1_$__cuda_sm10x_tcgen05_guardrail_trap_phase_invalid_during_alloc:
[----:B------:R-:W-:Y:S05]  /*a160*/  BPT.TRAP 0x1 ;  /* 0x000000040000795c */ /* 0x000fea0000300000 */
[----:B------:R-:W-:-:S04]  /*a170*/  MOV R3, 0x0 ;  /* 0x0000000000037802 */ /* 0x000fc80000000f00 */
[----:B------:R-:W-:Y:S05]  /*a180*/  RET.REL.NODEC R2 `(_ZN7cutlass13device_kernelINS_4gemm6kernel13GemmUniversalIN4cute5tupleIJiiiiEEENS1_10collective13CollectiveMmaINS1_35MainloopSm100TmaUmmaWarpSpecializedILi17ELi2ELi4ENS5_IJNS4_1CILi2EEENSA_ILi1EEESC_EEEEENS5_IJNSA_ILi128EEENSA_ILi64EEESG_EEENS_10bfloat16_tENS5_IJlSC_lEEESI_SJ_NS4_8TiledMMAINS4_8MMA_AtomIJNS4_26SM100_MMA_F16BF16_2x1SM_SSISI_SI_fLi128ELi64ELNS4_4UMMA5MajorE0ELSO_0ELNSN_7ScaleInE0ELSP_0EEEEEENS4_6LayoutINS5_IJSC_SC_SC_EEENS5_IJNSA_ILi0EEESU_SU_EEEEENS5_IJNS4_10UnderscoreESX_SX_EEEEENS4_18SM100_TMA_2SM_LOADENS4_14ComposedLayoutINS4_7SwizzleILi3ELi4ELi3EEENS4_18smem_ptr_flag_bitsILi16EEENSS_INS5_IJNSA_ILi8EEESG_EEENS5_IJSG_SC_EEEEEEEvNS4_8identityES10_S1A_vS1B_EENS_8epilogue10collective18CollectiveEpilogueINS1D_23Sm100TmaWarpSpecializedILi3ELi2ELi16ELb1ELb0EEEJNS5_IJSG_SG_SG_EEENS5_IJNSS_ISG_SC_EENSS_INS5_IJNSA_ILi16EEESB_EEENS5_IJSC_NSA_ILi32EEEEEEEEEEESI_SJ_SI_SJ_NS1D_6fusion15FusionCallbacksIS1H_NS1Q_13LinCombEltActINS1D_6thread7SigmoidESI_fSI_fLNS_15FloatRoundStyleE2EEES1I_S1P_JEEENS4_5SM1004TMEM4LOAD26SM100_TMEM_LOAD_32dp32b16xENS4_13SM90_TMA_LOADENS11_INS12_ILi1ELi4ELi3EEES15_NSS_INS5_IJS16_S1K_EEENS5_IJS1K_SC_EEEEEEENS4_39AutoVectorizingCopyWithAssumedAlignmentILi128EEENS4_14SM90_TMA_STOREES27_S29_S29_EEEvvEEEEvNT_6ParamsE) ;  /* 0xffffff5c029c7950 */ /* 0x000fea0003c3ffff */
        .weak           $__internal_2_$__cuda_sm10x_tcgen05_guardrail_trap_unallocated_columns_being_dealloced
        .type           $__internal_2_$__cuda_sm10x_tcgen05_guardrail_trap_unallocated_columns_being_dealloced,@function
        .size           $__internal_2_$__cuda_sm10x_tcgen05_guardrail_trap_unallocated_columns_being_dealloced,($__internal_3_$__cuda_sm20_rcp_rn_f32_slowpath - $__internal_2_$__cuda_sm10x_tcgen05_guardrail_trap_unallocated_columns_being_dealloced)
$__internal_2_$__cuda_sm10x_tcgen05_guardrail_trap_unallocated_columns_being_dealloced:
[----:B------:R-:W-:Y:S05]  /*a190*/  BPT.TRAP 0x1 ;  /* 0x000000040000795c */ /* 0x000fea0000300000 */
[----:B------:R-:W-:-:S04]  /*a1a0*/  HFMA2 R3, -RZ, RZ, 0, 0 ;  /* 0x00000000ff037431 */ /* 0x000fc800000001ff */
[----:B------:R-:W-:Y:S05]  /*a1b0*/  RET.REL.NODEC R2 `(_ZN7cutlass13device_kernelINS_4gemm6kernel13GemmUniversalIN4cute5tupleIJiiiiEEENS1_10collective13CollectiveMmaINS1_35MainloopSm100TmaUmmaWarpSpecializedILi17ELi2ELi4ENS5_IJNS4_1CILi2EEENSA_ILi1EEESC_EEEEENS5_IJNSA_ILi128EEENSA_ILi64EEESG_EEENS_10bfloat16_tENS5_IJlSC_lEEESI_SJ_NS4_8TiledMMAINS4_8MMA_AtomIJNS4_26SM100_MMA_F16BF16_2x1SM_SSISI_SI_fLi128ELi64ELNS4_4UMMA5MajorE0ELSO_0ELNSN_7ScaleInE0ELSP_0EEEEEENS4_6LayoutINS5_IJSC_SC_SC_EEENS5_IJNSA_ILi0EEESU_SU_EEEEENS5_IJNS4_10UnderscoreESX_SX_EEEEENS4_18SM100_TMA_2SM_LOADENS4_14ComposedLayoutINS4_7SwizzleILi3ELi4ELi3EEENS4_18smem_ptr_flag_bitsILi16EEENSS_INS5_IJNSA_ILi8EEESG_EEENS5_IJSG_SC_EEEEEEEvNS4_8identityES10_S1A_vS1B_EENS_8epilogue10collective18CollectiveEpilogueINS1D_23Sm100TmaWarpSpecializedILi3ELi2ELi16ELb1ELb0EEEJNS5_IJSG_SG_SG_EEENS5_IJNSS_ISG_SC_EENSS_INS5_IJNSA_ILi16EEESB_EEENS5_IJSC_NSA_ILi32EEEEEEEEEEESI_SJ_SI_SJ_NS1D_6fusion15FusionCallbacksIS1H_NS1Q_13LinCombEltActINS1D_6thread7SigmoidESI_fSI_fLNS_15FloatRoundStyleE2EEES1I_S1P_JEEENS4_5SM1004TMEM4LOAD26SM100_TMEM_LOAD_32dp32b16xENS4_13SM90_TMA_LOADENS11_INS12_ILi1ELi4ELi3EEES15_NSS_INS5_IJS16_S1K_EEENS5_IJS1K_SC_EEEEEEENS4_39AutoVectorizingCopyWithAssumedAlignmentILi128EEENS4_14SM90_TMA_STOREES27_S29_S29_EEEvvEEEEvNT_6ParamsE) ;  /* 0xffffff5c02907950 */ /* 0x000fea0003c3ffff */
        .weak           $__internal_3_$__cuda_sm20_rcp_rn_f32_slowpath
        .type           $__internal_3_$__cuda_sm20_rcp_rn_f32_slowpath,@function
        .size           $__internal_3_$__cuda_sm20_rcp_rn_f32_slowpath,(.L_x_265 - $__internal_3_$__cuda_sm20_rcp_rn_f32_slowpath)
$__internal_3_$__cuda_sm20_rcp_rn_f32_slowpath:
[----:B------:R-:W-:Y:S01]  /*a1c0*/  IMAD.SHL.U32 R29, R16, 0x2, RZ ;  /* 0x00000002101d7824 */ /* 0x000fe200078e00ff */
[----:B------:R-:W-:Y:S04]  /*a1d0*/  BSSY.RECONVERGENT B0, `(.L_x_260) ;  /* 0x0000030000007945 */ /* 0x000fe80003800200 */
[----:B------:R-:W-:-:S04]  /*a1e0*/  SHF.R.U32.HI R29, RZ, 0x18, R29 ;  /* 0x00000018ff1d7819 */ /* 0x000fc8000001161d */
[----:B------:R-:W-:-:S13]  /*a1f0*/  ISETP.NE.U32.AND P0, PT, R29, RZ, PT ;  /* 0x000000ff1d00720c */ /* 0x000fda0003f05070 */
[----:B------:R-:W-:Y:S05]  /*a200*/  @P0 BRA `(.L_x_261) ;  /* 0x0000000000280947 */ /* 0x000fea0003800000 */
[----:B------:R-:W-:-:S04]  /*a210*/  SHF.L.U32 R28, R16, 0x1, RZ ;  /* 0x00000001101c7819 */ /* 0x000fc800000006ff */
[----:B------:R-:W-:-:S13]  /*a220*/  ISETP.NE.AND P0, PT, R28, RZ, PT ;  /* 0x000000ff1c00720c */ /* 0x000fda0003f05270 */
[----:B------:R-:W-:Y:S02]  /*a230*/  @P0 FFMA R29, R16, 1.84467440737095516160e+19, RZ ;  /* 0x5f800000101d0823 */ /* 0x000fe400000000ff */
[----:B------:R-:W-:Y:S08]  /*a240*/  @!P0 MUFU.RCP R16, R16 ;  /* 0x0000001000108308 */ /* 0x000ff00000001000 */
[----:B------:R-:W1:Y:S02]  /*a250*/  @P0 MUFU.RCP R28, R29 ;  /* 0x0000001d001c0308 */ /* 0x000e640000001000 */
[----:B-1----:R-:W-:-:S04]  /*a260*/  @P0 FFMA R29, R29, R28, -1 ;  /* 0xbf8000001d1d0423 */ /* 0x002fc8000000001c */
[----:B------:R-:W-:-:S04]  /*a270*/  @P0 FADD.FTZ R29, -R29, -RZ ;  /* 0x800000ff1d1d0221 */ /* 0x000fc80000010100 */
[----:B------:R-:W-:-:S04]  /*a280*/  @P0 FFMA R29, R28, R29, R28 ;  /* 0x0000001d1c1d0223 */ /* 0x000fc8000000001c */
[----:B------:R-:W-:Y:S01]  /*a290*/  @P0 FFMA R16, R29, 1.84467440737095516160e+19, RZ ;  /* 0x5f8000001d100823 */ /* 0x000fe200000000ff */
[----:B------:R-:W-:Y:S05]  /*a2a0*/  BRA `(.L_x_262) ;  /* 0x0000000000887947 */ /* 0x000fea0003800000 */
.L_x_261:
[----:B------:R-:W-:-:S04]  /*a2b0*/  IADD3 R28, PT, PT, R29, -0xfd, RZ ;  /* 0xffffff031d1c7810 */ /* 0x000fc80007ffe0ff */
[----:B------:R-:W-:-:S13]  /*a2c0*/  ISETP.GT.U32.AND P0, PT, R28, 0x1, PT ;  /* 0x000000011c00780c */ /* 0x000fda0003f04070 */
[----:B------:R-:W-:Y:S05]  /*a2d0*/  @P0 BRA `(.L_x_263) ;  /* 0x0000000000780947 */ /* 0x000fea0003800000 */
[----:B------:R-:W-:Y:S01]  /*a2e0*/  LOP3.LUT R30, R16, 0x7fffff, RZ, 0xc0, !PT ;  /* 0x007fffff101e7812 */ /* 0x000fe200078ec0ff */
[----:B------:R-:W-:-:S03]  /*a2f0*/  VIADD R29, R29, 0xffffff04 ;  /* 0xffffff041d1d7836 */ /* 0x000fc60000000000 */
[----:B------:R-:W-:-:S04]  /*a300*/  LOP3.LUT R30, R30, 0x3f800000, RZ, 0xfc, !PT ;  /* 0x3f8000001e1e7812 */ /* 0x000fc800078efcff */
[----:B------:R-:W1:Y:S02]  /*a310*/  MUFU.RCP R32, R30 ;  /* 0x0000001e00207308 */ /* 0x000e640000001000 */
[----:B-1----:R-:W-:-:S04]  /*a320*/  FFMA R30, R30, R32, -1 ;  /* 0xbf8000001e1e7423 */ /* 0x002fc80000000020 */
[----:B------:R-:W-:-:S04]  /*a330*/  FADD.FTZ R30, -R30, -RZ ;  /* 0x800000ff1e1e7221 */ /* 0x000fc80000010100 */
[CCC-:B------:R-:W-:Y:S01]  /*a340*/  FFMA.RM R33, R32.reuse, R30.reuse, R32.reuse ;  /* 0x0000001e20217223 */ /* 0x1c0fe20000004020 */
[----:B------:R-:W-:-:S05]  /*a350*/  FFMA.RP R30, R32, R30, R32 ;  /* 0x0000001e201e7223 */ /* 0x000fca0000008020 */
[C---:B------:R-:W-:Y:S01]  /*a360*/  FSETP.NEU.FTZ.AND P0, PT, R33.reuse, R30, PT ;  /* 0x0000001e2100720b */ /* 0x040fe20003f1d000 */
[----:B------:R-:W-:Y:S01]  /*a370*/  IMAD.MOV.U32 R30, RZ, RZ, 0x3 ;  /* 0x00000003ff1e7424 */ /* 0x000fe200078e00ff */
[----:B------:R-:W-:Y:S02]  /*a380*/  LOP3.LUT R33, R33, 0x7fffff, RZ, 0xc0, !PT ;  /* 0x007fffff21217812 */ /* 0x000fe400078ec0ff */
[----:B------:R-:W-:Y:S02]  /*a390*/  SEL R32, RZ, 0xffffffff, !P0 ;  /* 0xffffffffff207807 */ /* 0x000fe40004000000 */
[----:B------:R-:W-:Y:S02]  /*a3a0*/  SHF.L.U32 R30, R30, R28, RZ ;  /* 0x0000001c1e1e7219 */ /* 0x000fe400000006ff */
[----:B------:R-:W-:Y:S01]  /*a3b0*/  LOP3.LUT R33, R33, 0x800000, RZ, 0xfc, !PT ;  /* 0x0080000021217812 */ /* 0x000fe200078efcff */
[----:B------:R-:W-:-:S03]  /*a3c0*/  IMAD.MOV R32, RZ, RZ, -R32 ;  /* 0x000000ffff207224 */ /* 0x000fc600078e0a20 */
[----:B------:R-:W-:Y:S02]  /*a3d0*/  LOP3.LUT R30, R30, R33, RZ, 0xc0, !PT ;  /* 0x000000211e1e7212 */ /* 0x000fe400078ec0ff */
[-CC-:B------:R-:W-:Y:S02]  /*a3e0*/  LOP3.LUT P1, RZ, R32, R28.reuse, R33.reuse, 0xf8, !PT ;  /* 0x0000001c20ff7212 */ /* 0x180fe4000782f821 */
[----:B------:R-:W-:Y:S02]  /*a3f0*/  SHF.R.U32.HI R30, RZ, R28, R30 ;  /* 0x0000001cff1e7219 */ /* 0x000fe4000001161e */
[----:B------:R-:W-:Y:S02]  /*a400*/  SHF.R.U32.HI R29, RZ, R29, R33 ;  /* 0x0000001dff1d7219 */ /* 0x000fe40000011621 */
[C---:B------:R-:W-:Y:S02]  /*a410*/  LOP3.LUT P2, RZ, R30.reuse, 0x1, RZ, 0xc0, !PT ;  /* 0x000000011eff7812 */ /* 0x040fe4000784c0ff */
[----:B------:R-:W-:-:S04]  /*a420*/  LOP3.LUT P0, RZ, R30, 0x2, RZ, 0xc0, !PT ;  /* 0x000000021eff7812 */ /* 0x000fc8000780c0ff */
[----:B------:R-:W-:-:S04]  /*a430*/  PLOP3.LUT P0, PT, P2, P1, P0, 0xe0, 0x0 ;  /* 0x000000000000781c */ /* 0x000fc80001703c00 */
[----:B------:R-:W-:-:S05]  /*a440*/  SEL R28, RZ, 0x1, !P0 ;  /* 0x00000001ff1c7807 */ /* 0x000fca0004000000 */
[----:B------:R-:W-:-:S05]  /*a450*/  IMAD.MOV R28, RZ, RZ, -R28 ;  /* 0x000000ffff1c7224 */ /* 0x000fca00078e0a1c */
[----:B------:R-:W-:-:S13]  /*a460*/  ISETP.GE.AND P0, PT, R28, RZ, PT ;  /* 0x000000ff1c00720c */ /* 0x000fda0003f06270 */
[----:B------:R-:W-:Y:S01]  /*a470*/  @!P0 VIADD R29, R29, 0x1 ;  /* 0x000000011d1d8836 */ /* 0x000fe20000000000 */
[----:B------:R-:W-:-:S13]  /*a480*/  LOP3.LUT P0, RZ, R16, 0x7fffff, RZ, 0xc0, !PT ;  /* 0x007fffff10ff7812 */ /* 0x000fda000780c0ff */
[----:B------:R-:W-:-:S05]  /*a490*/  @!P0 IMAD.SHL.U32 R29, R29, 0x2, RZ ;  /* 0x000000021d1d8824 */ /* 0x000fca00078e00ff */
[----:B------:R-:W-:Y:S01]  /*a4a0*/  LOP3.LUT R16, R29, 0x80000000, R16, 0xf8, !PT ;  /* 0x800000001d107812 */ /* 0x000fe200078ef810 */
[----:B------:R-:W-:Y:S05]  /*a4b0*/  BRA `(.L_x_262) ;  /* 0x0000000000047947 */ /* 0x000fea0003800000 */
.L_x_263:
[----:B------:R-:W1:Y:S02]  /*a4c0*/  MUFU.RCP R16, R16 ;  /* 0x0000001000107308 */ /* 0x000e640000001000 */
.L_x_262:
[----:B------:R-:W-:Y:S05]  /*a4d0*/  BSYNC.RECONVERGENT B0 ;  /* 0x0000000000007941 */ /* 0x000fea0003800200 */
.L_x_260:
[----:B------:R-:W-:Y:S01]  /*a4e0*/  HFMA2 R29, -RZ, RZ, 0, 0 ;  /* 0x00000000ff1d7431 */ /* 0x000fe200000001ff */
[----:B------:R-:W-:-:S04]  /*a4f0*/  MOV R28, R31 ;  /* 0x0000001f001c7202 */ /* 0x000fc80000000f00 */
[----:B-1----:R-:W-:Y:S05]  /*a500*/  RET.REL.NODEC R28 `(_ZN7cutlass13device_kernelINS_4gemm6kernel13GemmUniversalIN4cute5tupleIJiiiiEEENS1_10collective13CollectiveMmaINS1_35MainloopSm100TmaUmmaWarpSpecializedILi17ELi2ELi4ENS5_IJNS4_1CILi2EEENSA_ILi1EEESC_EEEEENS5_IJNSA_ILi128EEENSA_ILi64EEESG_EEENS_10bfloat16_tENS5_IJlSC_lEEESI_SJ_NS4_8TiledMMAINS4_8MMA_AtomIJNS4_26SM100_MMA_F16BF16_2x1SM_SSISI_SI_fLi128ELi64ELNS4_4UMMA5MajorE0ELSO_0ELNSN_7ScaleInE0ELSP_0EEEEEENS4_6LayoutINS5_IJSC_SC_SC_EEENS5_IJNSA_ILi0EEESU_SU_EEEEENS5_IJNS4_10UnderscoreESX_SX_EEEEENS4_18SM100_TMA_2SM_LOADENS4_14ComposedLayoutINS4_7SwizzleILi3ELi4ELi3EEENS4_18smem_ptr_flag_bitsILi16EEENSS_INS5_IJNSA_ILi8EEESG_EEENS5_IJSG_SC_EEEEEEEvNS4_8identityES10_S1A_vS1B_EENS_8epilogue10collective18CollectiveEpilogueINS1D_23Sm100TmaWarpSpecializedILi3ELi2ELi16ELb1ELb0EEEJNS5_IJSG_SG_SG_EEENS5_IJNSS_ISG_SC_EENSS_INS5_IJNSA_ILi16EEESB_EEENS5_IJSC_NSA_ILi32EEEEEEEEEEESI_SJ_SI_SJ_NS1D_6fusion15FusionCallbacksIS1H_NS1Q_13LinCombEltActINS1D_6thread7SigmoidESI_fSI_fLNS_15FloatRoundStyleE2EEES1I_S1P_JEEENS4_5SM1004TMEM4LOAD26SM100_TMEM_LOAD_32dp32b16xENS4_13SM90_TMA_LOADENS11_INS12_ILi1ELi4ELi3EEES15_NSS_INS5_IJS16_S1K_EEENS5_IJS1K_SC_EEEEEEENS4_39AutoVectorizingCopyWithAssumedAlignmentILi128EEENS4_14SM90_TMA_STOREES27_S29_S29_EEEvvEEEEvNT_6ParamsE) ;  /* 0xffffff581cbc7950 */ /* 0x002fea0003c3ffff */
.L_x_264:
[----:B------:R-:W-:-:S00]  /*a510*/  BRA `(.L_x_264) ;  /* 0xfffffffc00fc7947 */ /* 0x000fc0000383ffff */
[----:B------:R-:W-:-:S00]  /*a520*/  NOP ;  /* 0x0000000000007918 */ /* 0x000fc00000000000 */
        /* <DEDUP_REMOVED lines=13> */
.L_x_265:


//--------------------- .nv.global.init           --------------------------
	.section	.nv.global.init,"aw",@progbits
.nv.global.init:
	.type		$str$27,@object
	.size		$str$27,($str$28 - $str$27)
$str$27:
        /*0000*/ 	.byte	0x28, 0x61, 0x64, 0x64, 0x72, 0x65, 0x73, 0x73, 0x20, 0x26, 0x20, 0x6d, 0x61, 0x73, 0x6b, 0x29
        /*0010*/ 	.byte	0x20, 0x3d, 0x3d, 0x20, 0x30, 0x00
	.type		$str$28,@object
	.size		$str$28,($str$26 - $str$28)
$str$28:
        /*0016*/ 	.byte	0x2f, 0x74, 0x6d, 0x70, 0x2f, 0x63, 0x75, 0x74, 0x6c, 0x61, 0x73, 0x73, 0x5f, 0x73, 0x77, 0x65
        /*0026*/ 	.byte	0x65, 0x70, 0x5f, 0x73, 0x72, 0x63, 0x2f, 0x69, 0x6e, 0x63, 0x6c, 0x75, 0x64, 0x65, 0x2f, 0x63
        /*0036*/ 	.byte	0x75, 0x74, 0x65, 0x2f, 0x70, 0x6f, 0x69, 0x6e, 0x74, 0x65, 0x72, 0x5f, 0x66, 0x6c, 0x61, 0x67
        /*0046*/ 	.byte	0x67, 0x65, 0x64, 0x2e, 0x68, 0x70, 0x70, 0x00
	.type		$str$26,@object
	.size		$str$26,($str$25 - $str$26)
$str$26:
        /*004e*/ 	.byte	0x2f, 0x74, 0x6d, 0x70, 0x2f, 0x63, 0x75, 0x74, 0x6c, 0x61, 0x73, 0x73, 0x5f, 0x73, 0x77, 0x65
        /*005e*/ 	.byte	0x65, 0x70, 0x5f, 0x73, 0x72, 0x63, 0x2f, 0x69, 0x6e, 0x63, 0x6c, 0x75, 0x64, 0x65, 0x2f, 0x63
        /*006e*/ 	.byte	0x75, 0x74, 0x65, 0x2f, 0x61, 0x74, 0x6f, 0x6d, 0x2f, 0x63, 0x6f, 0x70, 0x79, 0x5f, 0x74, 0x72
        /*007e*/ 	.byte	0x61, 0x69, 0x74, 0x73, 0x5f, 0x73, 0x6d, 0x31, 0x30, 0x30, 0x2e, 0x68, 0x70, 0x70, 0x00
	.type		$str$25,@object
	.size		$str$25,(__unnamed_1 - $str$25)
$str$25:
        /*008d*/ 	.byte	0x28, 0x28, 0x75, 0x69, 0x6e, 0x74, 0x33, 0x32, 0x5f, 0x74, 0x28, 0x74, 0x68, 0x72, 0x65, 0x61
        /*009d*/ 	.byte	0x64, 0x49, 0x64, 0x78, 0x2e, 0x78, 0x29, 0x20, 0x2f, 0x20, 0x33, 0x32, 0x29, 0x20, 0x25, 0x20
        /*00ad*/ 	.byte	0x34, 0x29, 0x20, 0x3d, 0x3d, 0x20, 0x28, 0x28, 0x28, 0x74, 0x6d, 0x65, 0x6d, 0x5f, 0x61, 0x64
        /*00bd*/ 	.byte	0x64, 0x72, 0x20, 0x3e, 0x3e, 0x20, 0x31, 0x36, 0x29, 0x20, 0x2f, 0x20, 0x33, 0x32, 0x29, 0x20
        /*00cd*/ 	.byte	0x25, 0x20, 0x34, 0x29, 0x00
	.type		__unnamed_1,@object
	.size		__unnamed_1,(__unnamed_2 - __unnamed_1)
__unnamed_1:
        /*00d2*/ 	.byte	0x61, 0x75, 0x74, 0x6f, 0x20, 0x63, 0x75, 0x74, 0x65, 0x3a, 0x3a, 0x61, 0x73, 0x5f, 0x70, 0x6f
        /* <DEDUP_REMOVED lines=24> */
        /*0262*/ 	.byte	0x43, 0x3c, 0x32, 0x30, 0x34, 0x38, 0x3e, 0x3e, 0x3e, 0x3e, 0x5d, 0x00
	.type		__unnamed_2,@object
	.size		__unnamed_2,(.L_2 - __unnamed_2)
__unnamed_2:
        /* <DEDUP_REMOVED lines=40> */
        /*04ee*/ 	.byte	0x3a, 0x3a, 0x43, 0x3c, 0x30, 0x3e, 0x3e, 0x3e, 0x3e, 0x5d, 0x00
.L_2:


//--------------------- .nv.shared._ZN7cutlass13device_kernelINS_4gemm6kernel13GemmUniversalIN4cute5tupleIJiiiiEEENS1_10collective13CollectiveMmaINS1_35MainloopSm100TmaUmmaWarpSpecializedILi17ELi2ELi4ENS5_IJNS4_1CILi2EEENSA_ILi1EEESC_EEEEENS5_IJNSA_ILi128EEENSA_ILi64EEESG_EEENS_10bfloat16_tENS5_IJlSC_lEEESI_SJ_NS4_8TiledMMAINS4_8MMA_AtomIJNS4_26SM100_MMA_F16BF16_2x1SM_SSISI_SI_fLi128ELi64ELNS4_4UMMA5MajorE0ELSO_0ELNSN_7ScaleInE0ELSP_0EEEEEENS4_6LayoutINS5_IJSC_SC_SC_EEENS5_IJNSA_ILi0EEESU_SU_EEEEENS5_IJNS4_10UnderscoreESX_SX_EEEEENS4_18SM100_TMA_2SM_LOADENS4_14ComposedLayoutINS4_7SwizzleILi3ELi4ELi3EEENS4_18smem_ptr_flag_bitsILi16EEENSS_INS5_IJNSA_ILi8EEESG_EEENS5_IJSG_SC_EEEEEEEvNS4_8identityES10_S1A_vS1B_EENS_8epilogue10collective18CollectiveEpilogueINS1D_23Sm100TmaWarpSpecializedILi3ELi2ELi16ELb1ELb0EEEJNS5_IJSG_SG_SG_EEENS5_IJNSS_ISG_SC_EENSS_INS5_IJNSA_ILi16EEESB_EEENS5_IJSC_NSA_ILi32EEEEEEEEEEESI_SJ_SI_SJ_NS1D_6fusion15FusionCallbacksIS1H_NS1Q_13LinCombEltActINS1D_6thread7SigmoidESI_fSI_fLNS_15FloatRoundStyleE2EEES1I_S1P_JEEENS4_5SM1004TMEM4LOAD26SM100_TMEM_LOAD_32dp32b16xENS4_13SM90_TMA_LOADENS11_INS12_ILi1ELi4ELi3EEES15_NSS_INS5_IJS16_S1K_EEENS5_IJS1K_SC_EEEEEEENS4_39AutoVectorizingCopyWithAssumedAlignmentILi128EEENS4_14SM90_TMA_STOREES27_S29_S29_EEEvvEEEEvNT_6ParamsE --------------------------
	.section	.nv.shared._ZN7cutlass13device_kernelINS_4gemm6kernel13GemmUniversalIN4cute5tupleIJiiiiEEENS1_10collective13CollectiveMmaINS1_35MainloopSm100TmaUmmaWarpSpecializedILi17ELi2ELi4ENS5_IJNS4_1CILi2EEENSA_ILi1EEESC_EEEEENS5_IJNSA_ILi128EEENSA_ILi64EEESG_EEENS_10bfloat16_tENS5_IJlSC_lEEESI_SJ_NS4_8TiledMMAINS4_8MMA_AtomIJNS4_26SM100_MMA_F16BF16_2x1SM_SSISI_SI_fLi128ELi64ELNS4_4UMMA5MajorE0ELSO_0ELNSN_7ScaleInE0ELSP_0EEEEEENS4_6LayoutINS5_IJSC_SC_SC_EEENS5_IJNSA_ILi0EEESU_SU_EEEEENS5_IJNS4_10UnderscoreESX_SX_EEEEENS4_18SM100_TMA_2SM_LOADENS4_14ComposedLayoutINS4_7SwizzleILi3ELi4ELi3EEENS4_18smem_ptr_flag_bitsILi16EEENSS_INS5_IJNSA_ILi8EEESG_EEENS5_IJSG_SC_EEEEEEEvNS4_8identityES10_S1A_vS1B_EENS_8epilogue10collective18CollectiveEpilogueINS1D_23Sm100TmaWarpSpecializedILi3ELi2ELi16ELb1ELb0EEEJNS5_IJSG_SG_SG_EEENS5_IJNSS_ISG_SC_EENSS_INS5_IJNSA_ILi16EEESB_EEENS5_IJSC_NSA_ILi32EEEEEEEEEEESI_SJ_SI_SJ_NS1D_6fusion15FusionCallbacksIS1H_NS1Q_13LinCombEltActINS1D_6thread7SigmoidESI_fSI_fLNS_15FloatRoundStyleE2EEES1I_S1P_JEEENS4_5SM1004TMEM4LOAD26SM100_TMEM_LOAD_32dp32b16xENS4_13SM90_TMA_LOADENS11_INS12_ILi1ELi4ELi3EEES15_NSS_INS5_IJS16_S1K_EEENS5_IJS1K_SC_EEEEEEENS4_39AutoVectorizingCopyWithAssumedAlignmentILi128EEENS4_14SM90_TMA_STOREES27_S29_S29_EEEvvEEEEvNT_6ParamsE,"aw",@nobits
	.sectionflags	@""
	.align	16
	.zero		1024


//--------------------- .nv.shared.reserved.0     --------------------------
	.section	.nv.shared.reserved.0,"aw",@nobits
	.weak		__nv_reservedSMEM_offset_0_alias
	.size		__nv_reservedSMEM_offset_0_alias, 0, 64
	.other		__nv_reservedSMEM_offset_0_alias,@"STO_CUDA_RESERVED_SHARED STV_DEFAULT"
__nv_reservedSMEM_offset_0_alias:
	.zero		0
.nv.shared.reserved.0:
	.zero		64
	.weak		__nv_reservedSMEM_tcgen05_partition
	.type		__nv_reservedSMEM_tcgen05_partition,@object
	.size		__nv_reservedSMEM_tcgen05_partition,(.L_0 - __nv_reservedSMEM_tcgen05_partition)
__nv_reservedSMEM_tcgen05_partition:
	.zero		32
.L_0:


//--------------------- .nv.global                --------------------------
	.section	.nv.global,"aw",@nobits
.nv.global:
	.type		_ZN39_INTERNAL_9465b587_4_k_cu_342653fc_29874cute1_E,@object
	.size		_ZN39_INTERNAL_9465b587_4_k_cu_342653fc_29874cute1_E,(_ZN39_INTERNAL_9465b587_4_k_cu_342653fc_29874cuda3std3__45__cpo6cbeginE - _ZN39_INTERNAL_9465b587_4_k_cu_342653fc_29874cute1_E)
_ZN39_INTERNAL_9465b587_4_k_cu_342653fc_29874cute1_E:
	.zero		1
	.type		_ZN39_INTERNAL_9465b587_4_k_cu_342653fc_29874cuda3std3__45__cpo6cbeginE,@object
	.size		_ZN39_INTERNAL_9465b587_4_k_cu_342653fc_29874cuda3std3__45__cpo6cbeginE,(_ZN39_INTERNAL_9465b587_4_k_cu_342653fc_29874cuda3std3__48in_placeE - _ZN39_INTERNAL_9465b587_4_k_cu_342653fc_29874cuda3std3__45__cpo6cbeginE)
_ZN39_INTERNAL_9465b587_4_k_cu_342653fc_29874cuda3std3__45__cpo6cbeginE:
	.zero		1
	.type		_ZN39_INTERNAL_9465b587_4_k_cu_342653fc_29874cuda3std3__48in_placeE,@object
	.size		_ZN39_INTERNAL_9465b587_4_k_cu_342653fc_29874cuda3std3__48in_placeE,(_ZN39_INTERNAL_9465b587_4_k_cu_342653fc_29874cuda3std6ranges3__45__cpo9iter_moveE - _ZN39_INTERNAL_9465b587_4_k_cu_342653fc_29874cuda3std3__48in_placeE)
_ZN39_INTERNAL_9465b587_4_k_cu_342653fc_29874cuda3std3__48in_placeE:
	.zero		1
	.type		_ZN39_INTERNAL_9465b587_4_k_cu_342653fc_29874cuda3std6ranges3__45__cpo9iter_moveE,@object
	.size		_ZN39_INTERNAL_9465b587_4_k_cu_342653fc_29874cuda3std6ranges3__45__cpo9iter_moveE,(_ZN39_INTERNAL_9465b587_4_k_cu_342653fc_29874cuda3std3__45__cpo5beginE - _ZN39_INTERNAL_9465b587_4_k_cu_342653fc_29874cuda3std6ranges3__45__cpo9iter_moveE)
_ZN39_INTERNAL_9465b587_4_k_cu_342653fc_29874cuda3std6ranges3__45__cpo9iter_moveE:
	.zero		1
	.type		_ZN39_INTERNAL_9465b587_4_k_cu_342653fc_29874cuda3std3__45__cpo5beginE,@object
	.size		_ZN39_INTERNAL_9465b587_4_k_cu_342653fc_29874cuda3std3__45__cpo5beginE,(_ZN39_INTERNAL_9465b587_4_k_cu_342653fc_29874cuda3std3__441_GLOBAL__N__9465b587_4_k_cu_342653fc_29876ignoreE - _ZN39_INTERNAL_9465b587_4_k_cu_342653fc_29874cuda3std3__45__cpo5beginE)
_ZN39_INTERNAL_9465b587_4_k_cu_342653fc_29874cuda3std3__45__cpo5beginE:
	.zero		1
	.type		_ZN39_INTERNAL_9465b587_4_k_cu_342653fc_29874cuda3std3__441_GLOBAL__N__9465b587_4_k_cu_342653fc_29876ignoreE,@object
	.size		_ZN39_INTERNAL_9465b587_4_k_cu_342653fc_29874cuda3std3__441_GLOBAL__N__9465b587_4_k_cu_342653fc_29876ignoreE,(_ZN39_INTERNAL_9465b587_4_k_cu_342653fc_29874cute7productE - _ZN39_INTERNAL_9465b587_4_k_cu_342653fc_29874cuda3std3__441_GLOBAL__N__9465b587_4_k_cu_342653fc_29876ignoreE)
_ZN39_INTERNAL_9465b587_4_k_cu_342653fc_29874cuda3std3__441_GLOBAL__N__9465b587_4_k_cu_342653fc_29876ignoreE:
	.zero		1
	.type		_ZN39_INTERNAL_9465b587_4_k_cu_342653fc_29874cute7productE,@object
	.size		_ZN39_INTERNAL_9465b587_4_k_cu_342653fc_29874cute7productE,(_ZN39_INTERNAL_9465b587_4_k_cu_342653fc_29874cuda3std3__45__cpo3endE - _ZN39_INTERNAL_9465b587_4_k_cu_342653fc_29874cute7productE)
_ZN39_INTERNAL_9465b587_4_k_cu_342653fc_29874cute7productE:
	.zero		1
	.type		_ZN39_INTERNAL_9465b587_4_k_cu_342653fc_29874cuda3std3__45__cpo3endE,@object
	.size		_ZN39_INTERNAL_9465b587_4_k_cu_342653fc_29874cuda3std3__45__cpo3endE,(_ZN39_INTERNAL_9465b587_4_k_cu_342653fc_29874cuda3std3__419piecewise_constructE - _ZN39_INTERNAL_9465b587_4_k_cu_342653fc_29874cuda3std3__45__cpo3endE)
_ZN39_INTERNAL_9465b587_4_k_cu_342653fc_29874cuda3std3__45__cpo3endE:
	.zero		1
	.type		_ZN39_INTERNAL_9465b587_4_k_cu_342653fc_29874cuda3std3__419piecewise_constructE,@object
	.size		_ZN39_INTERNAL_9465b587_4_k_cu_342653fc_29874cuda3std3__419piecewise_constructE,(_ZN39_INTERNAL_9465b587_4_k_cu_342653fc_29874cuda3std3__45__cpo4cendE - _ZN39_INTERNAL_9465b587_4_k_cu_342653fc_29874cuda3std3__419piecewise_constructE)
_ZN39_INTERNAL_9465b587_4_k_cu_342653fc_29874cuda3std3__419piecewise_constructE:
	.zero		1
	.type		_ZN39_INTERNAL_9465b587_4_k_cu_342653fc_29874cuda3std3__45__cpo4cendE,@object
	.size		_ZN39_INTERNAL_9465b587_4_k_cu_342653fc_29874cuda3std3__45__cpo4cendE,(_ZN39_INTERNAL_9465b587_4_k_cu_342653fc_29874cuda3std6ranges3__45__cpo4swapE - _ZN39_INTERNAL_9465b587_4_k_cu_342653fc_29874cuda3std3__45__cpo4cendE)
_ZN39_INTERNAL_9465b587_4_k_cu_342653fc_29874cuda3std3__45__cpo4cendE:
	.zero		1
	.type		_ZN39_INTERNAL_9465b587_4_k_cu_342653fc_29874cuda3std6ranges3__45__cpo4swapE,@object
	.size		_ZN39_INTERNAL_9465b587_4_k_cu_342653fc_29874cuda3std6ranges3__45__cpo4swapE,(.L_10 - _ZN39_INTERNAL_9465b587_4_k_cu_342653fc_29874cuda3std6ranges3__45__cpo4swapE)
_ZN39_INTERNAL_9465b587_4_k_cu_342653fc_29874cuda3std6ranges3__45__cpo4swapE:
	.zero		1
.L_10:


//--------------------- .nv.constant0._ZN7cutlass13device_kernelINS_4gemm6kernel13GemmUniversalIN4cute5tupleIJiiiiEEENS1_10collective13CollectiveMmaINS1_35MainloopSm100TmaUmmaWarpSpecializedILi17ELi2ELi4ENS5_IJNS4_1CILi2EEENSA_ILi1EEESC_EEEEENS5_IJNSA_ILi128EEENSA_ILi64EEESG_EEENS_10bfloat16_tENS5_IJlSC_lEEESI_SJ_NS4_8TiledMMAINS4_8MMA_AtomIJNS4_26SM100_MMA_F16BF16_2x1SM_SSISI_SI_fLi128ELi64ELNS4_4UMMA5MajorE0ELSO_0ELNSN_7ScaleInE0ELSP_0EEEEEENS4_6LayoutINS5_IJSC_SC_SC_EEENS5_IJNSA_ILi0EEESU_SU_EEEEENS5_IJNS4_10UnderscoreESX_SX_EEEEENS4_18SM100_TMA_2SM_LOADENS4_14ComposedLayoutINS4_7SwizzleILi3ELi4ELi3EEENS4_18smem_ptr_flag_bitsILi16EEENSS_INS5_IJNSA_ILi8EEESG_EEENS5_IJSG_SC_EEEEEEEvNS4_8identityES10_S1A_vS1B_EENS_8epilogue10collective18CollectiveEpilogueINS1D_23Sm100TmaWarpSpecializedILi3ELi2ELi16ELb1ELb0EEEJNS5_IJSG_SG_SG_EEENS5_IJNSS_ISG_SC_EENSS_INS5_IJNSA_ILi16EEESB_EEENS5_IJSC_NSA_ILi32EEEEEEEEEEESI_SJ_SI_SJ_NS1D_6fusion15FusionCallbacksIS1H_NS1Q_13LinCombEltActINS1D_6thread7SigmoidESI_fSI_fLNS_15FloatRoundStyleE2EEES1I_S1P_JEEENS4_5SM1004TMEM4LOAD26SM100_TMEM_LOAD_32dp32b16xENS4_13SM90_TMA_LOADENS11_INS12_ILi1ELi4ELi3EEES15_NSS_INS5_IJS16_S1K_EEENS5_IJS1K_SC_EEEEEEENS4_39AutoVectorizingCopyWithAssumedAlignmentILi128EEENS4_14SM90_TMA_STOREES27_S29_S29_EEEvvEEEEvNT_6ParamsE --------------------------
	.section	.nv.constant0._ZN7cutlass13device_kernelINS_4gemm6kernel13GemmUniversalIN4cute5tupleIJiiiiEEENS1_10collective13CollectiveMmaINS1_35MainloopSm100TmaUmmaWarpSpecializedILi17ELi2ELi4ENS5_IJNS4_1CILi2EEENSA_ILi1EEESC_EEEEENS5_IJNSA_ILi128EEENSA_ILi64EEESG_EEENS_10bfloat16_tENS5_IJlSC_lEEESI_SJ_NS4_8TiledMMAINS4_8MMA_AtomIJNS4_26SM100_MMA_F16BF16_2x1SM_SSISI_SI_fLi128ELi64ELNS4_4UMMA5MajorE0ELSO_0ELNSN_7ScaleInE0ELSP_0EEEEEENS4_6LayoutINS5_IJSC_SC_SC_EEENS5_IJNSA_ILi0EEESU_SU_EEEEENS5_IJNS4_10UnderscoreESX_SX_EEEEENS4_18SM100_TMA_2SM_LOADENS4_14ComposedLayoutINS4_7SwizzleILi3ELi4ELi3EEENS4_18smem_ptr_flag_bitsILi16EEENSS_INS5_IJNSA_ILi8EEESG_EEENS5_IJSG_SC_EEEEEEEvNS4_8identityES10_S1A_vS1B_EENS_8epilogue10collective18CollectiveEpilogueINS1D_23Sm100TmaWarpSpecializedILi3ELi2ELi16ELb1ELb0EEEJNS5_IJSG_SG_SG_EEENS5_IJNSS_ISG_SC_EENSS_INS5_IJNSA_ILi16EEESB_EEENS5_IJSC_NSA_ILi32EEEEEEEEEEESI_SJ_SI_SJ_NS1D_6fusion15FusionCallbacksIS1H_NS1Q_13LinCombEltActINS1D_6thread7SigmoidESI_fSI_fLNS_15FloatRoundStyleE2EEES1I_S1P_JEEENS4_5SM1004TMEM4LOAD26SM100_TMEM_LOAD_32dp32b16xENS4_13SM90_TMA_LOADENS11_INS12_ILi1ELi4ELi3EEES15_NSS_INS5_IJS16_S1K_EEENS5_IJS1K_SC_EEEEEEENS4_39AutoVectorizingCopyWithAssumedAlignmentILi128EEENS4_14SM90_TMA_STOREES27_S29_S29_EEEvvEEEEvNT_6ParamsE,"a",@progbits
	.sectionflags	@""
	.align	4
.nv.constant0._ZN7cutlass13device_kernelINS_4gemm6kernel13GemmUniversalIN4cute5tupleIJiiiiEEENS1_10collective13CollectiveMmaINS1_35MainloopSm100TmaUmmaWarpSpecializedILi17ELi2ELi4ENS5_IJNS4_1CILi2EEENSA_ILi1EEESC_EEEEENS5_IJNSA_ILi128EEENSA_ILi64EEESG_EEENS_10bfloat16_tENS5_IJlSC_lEEESI_SJ_NS4_8TiledMMAINS4_8MMA_AtomIJNS4_26SM100_MMA_F16BF16_2x1SM_SSISI_SI_fLi128ELi64ELNS4_4UMMA5MajorE0ELSO_0ELNSN_7ScaleInE0ELSP_0EEEEEENS4_6LayoutINS5_IJSC_SC_SC_EEENS5_IJNSA_ILi0EEESU_SU_EEEEENS5_IJNS4_10UnderscoreESX_SX_EEEEENS4_18SM100_TMA_2SM_LOADENS4_14ComposedLayoutINS4_7SwizzleILi3ELi4ELi3EEENS4_18smem_ptr_flag_bitsILi16EEENSS_INS5_IJNSA_ILi8EEESG_EEENS5_IJSG_SC_EEEEEEEvNS4_8identityES10_S1A_vS1B_EENS_8epilogue10collective18CollectiveEpilogueINS1D_23Sm100TmaWarpSpecializedILi3ELi2ELi16ELb1ELb0EEEJNS5_IJSG_SG_SG_EEENS5_IJNSS_ISG_SC_EENSS_INS5_IJNSA_ILi16EEESB_EEENS5_IJSC_NSA_ILi32EEEEEEEEEEESI_SJ_SI_SJ_NS1D_6fusion15FusionCallbacksIS1H_NS1Q_13LinCombEltActINS1D_6thread7SigmoidESI_fSI_fLNS_15FloatRoundStyleE2EEES1I_S1P_JEEENS4_5SM1004TMEM4LOAD26SM100_TMEM_LOAD_32dp32b16xENS4_13SM90_TMA_LOADENS11_INS12_ILi1ELi4ELi3EEES15_NSS_INS5_IJS16_S1K_EEENS5_IJS1K_SC_EEEEEEENS4_39AutoVectorizingCopyWithAssumedAlignmentILi128EEENS4_14SM90_TMA_STOREES27_S29_S29_EEEvvEEEEvNT_6ParamsE:
	.zero		2944


//--------------------- SYMBOLS --------------------------

	.type		.nv.reservedSmem.offset0,@object
	.size		.nv.reservedSmem.offset0,0x4
	.type		.nv.reservedSmem.cap,@object
	.size		.nv.reservedSmem.cap,0x4
	.type		__assertfail,@function
